//
// Generated by NVIDIA NVVM Compiler
//
// Compiler Build ID: CL-36424714
// Cuda compilation tools, release 13.0, V13.0.88
// Based on NVVM 20.0.0
//

.version 9.0
.target sm_100
.address_size 64

	// .globl	rope_interleaved_f32

.visible .entry rope_interleaved_f32(
	.param .u64 .ptr .align 1 rope_interleaved_f32_param_0,
	.param .u64 .ptr .align 1 rope_interleaved_f32_param_1,
	.param .u64 .ptr .align 1 rope_interleaved_f32_param_2,
	.param .u64 .ptr .align 1 rope_interleaved_f32_param_3,
	.param .u32 rope_interleaved_f32_param_4,
	.param .u32 rope_interleaved_f32_param_5,
	.param .u32 rope_interleaved_f32_param_6,
	.param .u32 rope_interleaved_f32_param_7
)
{
	.reg .pred 	%p<2>;
	.reg .b32 	%r<15>;
	.reg .b32 	%f<10>;
	.reg .b64 	%rd<15>;

	ld.param.u64 	%rd1, [rope_interleaved_f32_param_0];
	ld.param.u64 	%rd2, [rope_interleaved_f32_param_1];
	ld.param.u64 	%rd3, [rope_interleaved_f32_param_2];
	ld.param.u64 	%rd4, [rope_interleaved_f32_param_3];
	ld.param.u32 	%r3, [rope_interleaved_f32_param_5];
	ld.param.u32 	%r4, [rope_interleaved_f32_param_6];
	ld.param.u32 	%r5, [rope_interleaved_f32_param_7];
	mov.u32 	%r1, %tid.x;
	shr.u32 	%r6, %r4, 31;
	add.s32 	%r7, %r4, %r6;
	shr.s32 	%r2, %r7, 1;
	setp.ge.s32 	%p1, %r1, %r2;
	@%p1 bra 	$L__BB0_2;
	cvta.to.global.u64 	%rd5, %rd3;
	cvta.to.global.u64 	%rd6, %rd4;
	cvta.to.global.u64 	%rd7, %rd2;
	cvta.to.global.u64 	%rd8, %rd1;
	mov.u32 	%r8, %ctaid.y;
	mov.u32 	%r9, %ctaid.x;
	add.s32 	%r10, %r5, %r9;
	mad.lo.s32 	%r11, %r3, %r9, %r8;
	shl.b32 	%r12, %r1, 1;
	mad.lo.s32 	%r13, %r11, %r4, %r12;
	mad.lo.s32 	%r14, %r10, %r2, %r1;
	mul.wide.s32 	%rd9, %r14, 4;
	add.s64 	%rd10, %rd5, %rd9;
	ld.global.nc.f32 	%f1, [%rd10];
	add.s64 	%rd11, %rd6, %rd9;
	ld.global.nc.f32 	%f2, [%rd11];
	mul.wide.s32 	%rd12, %r13, 4;
	add.s64 	%rd13, %rd7, %rd12;
	ld.global.nc.f32 	%f3, [%rd13];
	ld.global.nc.f32 	%f4, [%rd13+4];
	mul.f32 	%f5, %f1, %f3;
	mul.f32 	%f6, %f2, %f4;
	sub.f32 	%f7, %f5, %f6;
	add.s64 	%rd14, %rd8, %rd12;
	st.global.f32 	[%rd14], %f7;
	mul.f32 	%f8, %f1, %f4;
	fma.rn.f32 	%f9, %f2, %f3, %f8;
	st.global.f32 	[%rd14+4], %f9;
$L__BB0_2:
	ret;

}
	// .globl	rope_interleaved_indirect_f32
.visible .entry rope_interleaved_indirect_f32(
	.param .u64 .ptr .align 1 rope_interleaved_indirect_f32_param_0,
	.param .u64 .ptr .align 1 rope_interleaved_indirect_f32_param_1,
	.param .u64 .ptr .align 1 rope_interleaved_indirect_f32_param_2,
	.param .u64 .ptr .align 1 rope_interleaved_indirect_f32_param_3,
	.param .u32 rope_interleaved_indirect_f32_param_4,
	.param .u32 rope_interleaved_indirect_f32_param_5,
	.param .u32 rope_interleaved_indirect_f32_param_6,
	.param .u64 .ptr .align 1 rope_interleaved_indirect_f32_param_7
)
{
	.reg .pred 	%p<2>;
	.reg .b32 	%r<15>;
	.reg .b32 	%f<10>;
	.reg .b64 	%rd<17>;

	ld.param.u64 	%rd1, [rope_interleaved_indirect_f32_param_0];
	ld.param.u64 	%rd2, [rope_interleaved_indirect_f32_param_1];
	ld.param.u64 	%rd3, [rope_interleaved_indirect_f32_param_2];
	ld.param.u64 	%rd4, [rope_interleaved_indirect_f32_param_3];
	ld.param.u32 	%r3, [rope_interleaved_indirect_f32_param_5];
	ld.param.u32 	%r4, [rope_interleaved_indirect_f32_param_6];
	ld.param.u64 	%rd5, [rope_interleaved_indirect_f32_param_7];
	mov.u32 	%r1, %tid.x;
	shr.u32 	%r5, %r4, 31;
	add.s32 	%r6, %r4, %r5;
	shr.s32 	%r2, %r6, 1;
	setp.ge.s32 	%p1, %r1, %r2;
	@%p1 bra 	$L__BB1_2;
	cvta.to.global.u64 	%rd6, %rd5;
	cvta.to.global.u64 	%rd7, %rd3;
	cvta.to.global.u64 	%rd8, %rd4;
	cvta.to.global.u64 	%rd9, %rd2;
	cvta.to.global.u64 	%rd10, %rd1;
	mov.u32 	%r7, %ctaid.y;
	mov.u32 	%r8, %ctaid.x;
	ld.global.nc.u32 	%r9, [%rd6];
	add.s32 	%r10, %r9, %r8;
	mad.lo.s32 	%r11, %r3, %r8, %r7;
	shl.b32 	%r12, %r1, 1;
	mad.lo.s32 	%r13, %r11, %r4, %r12;
	mad.lo.s32 	%r14, %r10, %r2, %r1;
	mul.wide.s32 	%rd11, %r14, 4;
	add.s64 	%rd12, %rd7, %rd11;
	ld.global.nc.f32 	%f1, [%rd12];
	add.s64 	%rd13, %rd8, %rd11;
	ld.global.nc.f32 	%f2, [%rd13];
	mul.wide.s32 	%rd14, %r13, 4;
	add.s64 	%rd15, %rd9, %rd14;
	ld.global.nc.f32 	%f3, [%rd15];
	ld.global.nc.f32 	%f4, [%rd15+4];
	mul.f32 	%f5, %f1, %f3;
	mul.f32 	%f6, %f2, %f4;
	sub.f32 	%f7, %f5, %f6;
	add.s64 	%rd16, %rd10, %rd14;
	st.global.f32 	[%rd16], %f7;
	mul.f32 	%f8, %f1, %f4;
	fma.rn.f32 	%f9, %f2, %f3, %f8;
	st.global.f32 	[%rd16+4], %f9;
$L__BB1_2:
	ret;

}
	// .globl	rope_interleaved_f16
.visible .entry rope_interleaved_f16(
	.param .u64 .ptr .align 1 rope_interleaved_f16_param_0,
	.param .u64 .ptr .align 1 rope_interleaved_f16_param_1,
	.param .u64 .ptr .align 1 rope_interleaved_f16_param_2,
	.param .u64 .ptr .align 1 rope_interleaved_f16_param_3,
	.param .u32 rope_interleaved_f16_param_4,
	.param .u32 rope_interleaved_f16_param_5,
	.param .u32 rope_interleaved_f16_param_6,
	.param .u32 rope_interleaved_f16_param_7
)
{
	.reg .pred 	%p<2>;
	.reg .b16 	%rs<7>;
	.reg .b32 	%r<15>;
	.reg .b32 	%f<10>;
	.reg .b64 	%rd<15>;

	ld.param.u64 	%rd1, [rope_interleaved_f16_param_0];
	ld.param.u64 	%rd2, [rope_interleaved_f16_param_1];
	ld.param.u64 	%rd3, [rope_interleaved_f16_param_2];
	ld.param.u64 	%rd4, [rope_interleaved_f16_param_3];
	ld.param.u32 	%r3, [rope_interleaved_f16_param_5];
	ld.param.u32 	%r4, [rope_interleaved_f16_param_6];
	ld.param.u32 	%r5, [rope_interleaved_f16_param_7];
	mov.u32 	%r1, %tid.x;
	shr.u32 	%r6, %r4, 31;
	add.s32 	%r7, %r4, %r6;
	shr.s32 	%r2, %r7, 1;
	setp.ge.s32 	%p1, %r1, %r2;
	@%p1 bra 	$L__BB2_2;
	cvta.to.global.u64 	%rd5, %rd3;
	cvta.to.global.u64 	%rd6, %rd4;
	cvta.to.global.u64 	%rd7, %rd2;
	cvta.to.global.u64 	%rd8, %rd1;
	mov.u32 	%r8, %ctaid.y;
	mov.u32 	%r9, %ctaid.x;
	add.s32 	%r10, %r5, %r9;
	mad.lo.s32 	%r11, %r3, %r9, %r8;
	shl.b32 	%r12, %r1, 1;
	mad.lo.s32 	%r13, %r11, %r4, %r12;
	mad.lo.s32 	%r14, %r10, %r2, %r1;
	mul.wide.s32 	%rd9, %r14, 2;
	add.s64 	%rd10, %rd5, %rd9;
	ld.global.nc.u16 	%rs1, [%rd10];
	// begin inline asm
	{  cvt.f32.f16 %f1, %rs1;}

	// end inline asm
	add.s64 	%rd11, %rd6, %rd9;
	ld.global.nc.u16 	%rs2, [%rd11];
	// begin inline asm
	{  cvt.f32.f16 %f2, %rs2;}

	// end inline asm
	mul.wide.s32 	%rd12, %r13, 2;
	add.s64 	%rd13, %rd7, %rd12;
	ld.global.nc.u16 	%rs3, [%rd13];
	// begin inline asm
	{  cvt.f32.f16 %f3, %rs3;}

	// end inline asm
	ld.global.nc.u16 	%rs4, [%rd13+2];
	// begin inline asm
	{  cvt.f32.f16 %f4, %rs4;}

	// end inline asm
	mul.f32 	%f7, %f1, %f3;
	mul.f32 	%f8, %f2, %f4;
	sub.f32 	%f5, %f7, %f8;
	// begin inline asm
	{  cvt.rn.f16.f32 %rs5, %f5;}

	// end inline asm
	add.s64 	%rd14, %rd8, %rd12;
	st.global.u16 	[%rd14], %rs5;
	mul.f32 	%f9, %f1, %f4;
	fma.rn.f32 	%f6, %f2, %f3, %f9;
	// begin inline asm
	{  cvt.rn.f16.f32 %rs6, %f6;}

	// end inline asm
	st.global.u16 	[%rd14+2], %rs6;
$L__BB2_2:
	ret;

}
	// .globl	rope_interleaved_indirect_f16
.visible .entry rope_interleaved_indirect_f16(
	.param .u64 .ptr .align 1 rope_interleaved_indirect_f16_param_0,
	.param .u64 .ptr .align 1 rope_interleaved_indirect_f16_param_1,
	.param .u64 .ptr .align 1 rope_interleaved_indirect_f16_param_2,
	.param .u64 .ptr .align 1 rope_interleaved_indirect_f16_param_3,
	.param .u32 rope_interleaved_indirect_f16_param_4,
	.param .u32 rope_interleaved_indirect_f16_param_5,
	.param .u32 rope_interleaved_indirect_f16_param_6,
	.param .u64 .ptr .align 1 rope_interleaved_indirect_f16_param_7
)
{
	.reg .pred 	%p<2>;
	.reg .b16 	%rs<7>;
	.reg .b32 	%r<15>;
	.reg .b32 	%f<10>;
	.reg .b64 	%rd<17>;

	ld.param.u64 	%rd1, [rope_interleaved_indirect_f16_param_0];
	ld.param.u64 	%rd2, [rope_interleaved_indirect_f16_param_1];
	ld.param.u64 	%rd3, [rope_interleaved_indirect_f16_param_2];
	ld.param.u64 	%rd4, [rope_interleaved_indirect_f16_param_3];
	ld.param.u32 	%r3, [rope_interleaved_indirect_f16_param_5];
	ld.param.u32 	%r4, [rope_interleaved_indirect_f16_param_6];
	ld.param.u64 	%rd5, [rope_interleaved_indirect_f16_param_7];
	mov.u32 	%r1, %tid.x;
	shr.u32 	%r5, %r4, 31;
	add.s32 	%r6, %r4, %r5;
	shr.s32 	%r2, %r6, 1;
	setp.ge.s32 	%p1, %r1, %r2;
	@%p1 bra 	$L__BB3_2;
	cvta.to.global.u64 	%rd6, %rd5;
	cvta.to.global.u64 	%rd7, %rd3;
	cvta.to.global.u64 	%rd8, %rd4;
	cvta.to.global.u64 	%rd9, %rd2;
	cvta.to.global.u64 	%rd10, %rd1;
	mov.u32 	%r7, %ctaid.y;
	mov.u32 	%r8, %ctaid.x;
	ld.global.nc.u32 	%r9, [%rd6];
	add.s32 	%r10, %r9, %r8;
	mad.lo.s32 	%r11, %r3, %r8, %r7;
	shl.b32 	%r12, %r1, 1;
	mad.lo.s32 	%r13, %r11, %r4, %r12;
	mad.lo.s32 	%r14, %r10, %r2, %r1;
	mul.wide.s32 	%rd11, %r14, 2;
	add.s64 	%rd12, %rd7, %rd11;
	ld.global.nc.u16 	%rs1, [%rd12];
	// begin inline asm
	{  cvt.f32.f16 %f1, %rs1;}

	// end inline asm
	add.s64 	%rd13, %rd8, %rd11;
	ld.global.nc.u16 	%rs2, [%rd13];
	// begin inline asm
	{  cvt.f32.f16 %f2, %rs2;}

	// end inline asm
	mul.wide.s32 	%rd14, %r13, 2;
	add.s64 	%rd15, %rd9, %rd14;
	ld.global.nc.u16 	%rs3, [%rd15];
	// begin inline asm
	{  cvt.f32.f16 %f3, %rs3;}

	// end inline asm
	ld.global.nc.u16 	%rs4, [%rd15+2];
	// begin inline asm
	{  cvt.f32.f16 %f4, %rs4;}

	// end inline asm
	mul.f32 	%f7, %f1, %f3;
	mul.f32 	%f8, %f2, %f4;
	sub.f32 	%f5, %f7, %f8;
	// begin inline asm
	{  cvt.rn.f16.f32 %rs5, %f5;}

	// end inline asm
	add.s64 	%rd16, %rd10, %rd14;
	st.global.u16 	[%rd16], %rs5;
	mul.f32 	%f9, %f1, %f4;
	fma.rn.f32 	%f6, %f2, %f3, %f9;
	// begin inline asm
	{  cvt.rn.f16.f32 %rs6, %f6;}

	// end inline asm
	st.global.u16 	[%rd16+2], %rs6;
$L__BB3_2:
	ret;

}
	// .globl	rope_interleaved_bf16
.visible .entry rope_interleaved_bf16(
	.param .u64 .ptr .align 1 rope_interleaved_bf16_param_0,
	.param .u64 .ptr .align 1 rope_interleaved_bf16_param_1,
	.param .u64 .ptr .align 1 rope_interleaved_bf16_param_2,
	.param .u64 .ptr .align 1 rope_interleaved_bf16_param_3,
	.param .u32 rope_interleaved_bf16_param_4,
	.param .u32 rope_interleaved_bf16_param_5,
	.param .u32 rope_interleaved_bf16_param_6,
	.param .u32 rope_interleaved_bf16_param_7
)
{
	.reg .pred 	%p<2>;
	.reg .b16 	%rs<7>;
	.reg .b32 	%r<15>;
	.reg .b32 	%f<10>;
	.reg .b64 	%rd<15>;

	ld.param.u64 	%rd1, [rope_interleaved_bf16_param_0];
	ld.param.u64 	%rd2, [rope_interleaved_bf16_param_1];
	ld.param.u64 	%rd3, [rope_interleaved_bf16_param_2];
	ld.param.u64 	%rd4, [rope_interleaved_bf16_param_3];
	ld.param.u32 	%r3, [rope_interleaved_bf16_param_5];
	ld.param.u32 	%r4, [rope_interleaved_bf16_param_6];
	ld.param.u32 	%r5, [rope_interleaved_bf16_param_7];
	mov.u32 	%r1, %tid.x;
	shr.u32 	%r6, %r4, 31;
	add.s32 	%r7, %r4, %r6;
	shr.s32 	%r2, %r7, 1;
	setp.ge.s32 	%p1, %r1, %r2;
	@%p1 bra 	$L__BB4_2;
	cvta.to.global.u64 	%rd5, %rd3;
	cvta.to.global.u64 	%rd6, %rd4;
	cvta.to.global.u64 	%rd7, %rd2;
	cvta.to.global.u64 	%rd8, %rd1;
	mov.u32 	%r8, %ctaid.y;
	mov.u32 	%r9, %ctaid.x;
	add.s32 	%r10, %r5, %r9;
	mad.lo.s32 	%r11, %r3, %r9, %r8;
	shl.b32 	%r12, %r1, 1;
	mad.lo.s32 	%r13, %r11, %r4, %r12;
	mad.lo.s32 	%r14, %r10, %r2, %r1;
	mul.wide.s32 	%rd9, %r14, 2;
	add.s64 	%rd10, %rd5, %rd9;
	ld.global.nc.u16 	%rs1, [%rd10];
	// begin inline asm
	{ cvt.f32.bf16 %f1, %rs1;}

	// end inline asm
	add.s64 	%rd11, %rd6, %rd9;
	ld.global.nc.u16 	%rs2, [%rd11];
	// begin inline asm
	{ cvt.f32.bf16 %f2, %rs2;}

	// end inline asm
	mul.wide.s32 	%rd12, %r13, 2;
	add.s64 	%rd13, %rd7, %rd12;
	ld.global.nc.u16 	%rs3, [%rd13];
	// begin inline asm
	{ cvt.f32.bf16 %f3, %rs3;}

	// end inline asm
	ld.global.nc.u16 	%rs4, [%rd13+2];
	// begin inline asm
	{ cvt.f32.bf16 %f4, %rs4;}

	// end inline asm
	mul.f32 	%f7, %f1, %f3;
	mul.f32 	%f8, %f2, %f4;
	sub.f32 	%f5, %f7, %f8;
	// begin inline asm
	{  cvt.rn.bf16.f32 %rs5, %f5;}

	// end inline asm
	add.s64 	%rd14, %rd8, %rd12;
	st.global.u16 	[%rd14], %rs5;
	mul.f32 	%f9, %f1, %f4;
	fma.rn.f32 	%f6, %f2, %f3, %f9;
	// begin inline asm
	{  cvt.rn.bf16.f32 %rs6, %f6;}

	// end inline asm
	st.global.u16 	[%rd14+2], %rs6;
$L__BB4_2:
	ret;

}
	// .globl	rope_interleaved_indirect_bf16
.visible .entry rope_interleaved_indirect_bf16(
	.param .u64 .ptr .align 1 rope_interleaved_indirect_bf16_param_0,
	.param .u64 .ptr .align 1 rope_interleaved_indirect_bf16_param_1,
	.param .u64 .ptr .align 1 rope_interleaved_indirect_bf16_param_2,
	.param .u64 .ptr .align 1 rope_interleaved_indirect_bf16_param_3,
	.param .u32 rope_interleaved_indirect_bf16_param_4,
	.param .u32 rope_interleaved_indirect_bf16_param_5,
	.param .u32 rope_interleaved_indirect_bf16_param_6,
	.param .u64 .ptr .align 1 rope_interleaved_indirect_bf16_param_7
)
{
	.reg .pred 	%p<2>;
	.reg .b16 	%rs<7>;
	.reg .b32 	%r<15>;
	.reg .b32 	%f<10>;
	.reg .b64 	%rd<17>;

	ld.param.u64 	%rd1, [rope_interleaved_indirect_bf16_param_0];
	ld.param.u64 	%rd2, [rope_interleaved_indirect_bf16_param_1];
	ld.param.u64 	%rd3, [rope_interleaved_indirect_bf16_param_2];
	ld.param.u64 	%rd4, [rope_interleaved_indirect_bf16_param_3];
	ld.param.u32 	%r3, [rope_interleaved_indirect_bf16_param_5];
	ld.param.u32 	%r4, [rope_interleaved_indirect_bf16_param_6];
	ld.param.u64 	%rd5, [rope_interleaved_indirect_bf16_param_7];
	mov.u32 	%r1, %tid.x;
	shr.u32 	%r5, %r4, 31;
	add.s32 	%r6, %r4, %r5;
	shr.s32 	%r2, %r6, 1;
	setp.ge.s32 	%p1, %r1, %r2;
	@%p1 bra 	$L__BB5_2;
	cvta.to.global.u64 	%rd6, %rd5;
	cvta.to.global.u64 	%rd7, %rd3;
	cvta.to.global.u64 	%rd8, %rd4;
	cvta.to.global.u64 	%rd9, %rd2;
	cvta.to.global.u64 	%rd10, %rd1;
	mov.u32 	%r7, %ctaid.y;
	mov.u32 	%r8, %ctaid.x;
	ld.global.nc.u32 	%r9, [%rd6];
	add.s32 	%r10, %r9, %r8;
	mad.lo.s32 	%r11, %r3, %r8, %r7;
	shl.b32 	%r12, %r1, 1;
	mad.lo.s32 	%r13, %r11, %r4, %r12;
	mad.lo.s32 	%r14, %r10, %r2, %r1;
	mul.wide.s32 	%rd11, %r14, 2;
	add.s64 	%rd12, %rd7, %rd11;
	ld.global.nc.u16 	%rs1, [%rd12];
	// begin inline asm
	{ cvt.f32.bf16 %f1, %rs1;}

	// end inline asm
	add.s64 	%rd13, %rd8, %rd11;
	ld.global.nc.u16 	%rs2, [%rd13];
	// begin inline asm
	{ cvt.f32.bf16 %f2, %rs2;}

	// end inline asm
	mul.wide.s32 	%rd14, %r13, 2;
	add.s64 	%rd15, %rd9, %rd14;
	ld.global.nc.u16 	%rs3, [%rd15];
	// begin inline asm
	{ cvt.f32.bf16 %f3, %rs3;}

	// end inline asm
	ld.global.nc.u16 	%rs4, [%rd15+2];
	// begin inline asm
	{ cvt.f32.bf16 %f4, %rs4;}

	// end inline asm
	mul.f32 	%f7, %f1, %f3;
	mul.f32 	%f8, %f2, %f4;
	sub.f32 	%f5, %f7, %f8;
	// begin inline asm
	{  cvt.rn.bf16.f32 %rs5, %f5;}

	// end inline asm
	add.s64 	%rd16, %rd10, %rd14;
	st.global.u16 	[%rd16], %rs5;
	mul.f32 	%f9, %f1, %f4;
	fma.rn.f32 	%f6, %f2, %f3, %f9;
	// begin inline asm
	{  cvt.rn.bf16.f32 %rs6, %f6;}

	// end inline asm
	st.global.u16 	[%rd16+2], %rs6;
$L__BB5_2:
	ret;

}


// ===== COMPILED SASS (sm_100) =====

	.target	sm_100

	.elftype	@"ET_EXEC"


//--------------------- .note.nv.tkinfo           --------------------------
	.section	.note.nv.tkinfo,"",@"SHT_NOTE"
	.sectionflags	@"SHF_NOTE_NV_TKINFO"
	.tkinfo
        /*0018*/ 	.word	0x00000002
        /*0030*/ 	.string	""
        /*0030*/ 	.string	"ptxas"
        /*0030*/ 	.string	"Cuda compilation tools, release 13.0, V13.0.88"
        /*0030*/ 	.string	"Build cuda_13.0.r13.0/compiler.36424714_0"
        /*0030*/ 	.string	"-arch sm_100 -m 64 "



//--------------------- .note.nv.cuinfo           --------------------------
	.section	.note.nv.cuinfo,"",@"SHT_NOTE"
	.sectionflags	@"SHF_NOTE_NV_CUINFO"
        /*0018*/ 	.short	0x0002
        /*001a*/ 	.short	0x0064
        /*001c*/ 	.short	0x0082
	.zero		2


//--------------------- .nv.info                  --------------------------
	.section	.nv.info,"",@"SHT_CUDA_INFO"
	.align	4


	//----- nvinfo : EIATTR_REGCOUNT
	.align		4
        /*0000*/ 	.byte	0x04, 0x2f
        /*0002*/ 	.short	(.L_1 - .L_0)
	.align		4
.L_0:
        /*0004*/ 	.word	index@(rope_interleaved_f32)
        /*0008*/ 	.word	0x00000014


	//----- nvinfo : EIATTR_FRAME_SIZE
	.align		4
.L_1:
        /*000c*/ 	.byte	0x04, 0x11
        /*000e*/ 	.short	(.L_3 - .L_2)
	.align		4
.L_2:
        /*0010*/ 	.word	index@(rope_interleaved_f32)
        /*0014*/ 	.word	0x00000000


	//----- nvinfo : EIATTR_REGCOUNT
	.align		4
.L_3:
        /*0018*/ 	.byte	0x04, 0x2f
        /*001a*/ 	.short	(.L_5 - .L_4)
	.align		4
.L_4:
        /*001c*/ 	.word	index@(rope_interleaved_indirect_f32)
        /*0020*/ 	.word	0x00000014


	//----- nvinfo : EIATTR_FRAME_SIZE
	.align		4
.L_5:
        /*0024*/ 	.byte	0x04, 0x11
        /*0026*/ 	.short	(.L_7 - .L_6)
	.align		4
.L_6:
        /*0028*/ 	.word	index@(rope_interleaved_indirect_f32)
        /*002c*/ 	.word	0x00000000


	//----- nvinfo : EIATTR_REGCOUNT
	.align		4
.L_7:
        /*0030*/ 	.byte	0x04, 0x2f
        /*0032*/ 	.short	(.L_9 - .L_8)
	.align		4
.L_8:
        /*0034*/ 	.word	index@(rope_interleaved_f16)
        /*0038*/ 	.word	0x00000014


	//----- nvinfo : EIATTR_FRAME_SIZE
	.align		4
.L_9:
        /*003c*/ 	.byte	0x04, 0x11
        /*003e*/ 	.short	(.L_11 - .L_10)
	.align		4
.L_10:
        /*0040*/ 	.word	index@(rope_interleaved_f16)
        /*0044*/ 	.word	0x00000000


	//----- nvinfo : EIATTR_REGCOUNT
	.align		4
.L_11:
        /*0048*/ 	.byte	0x04, 0x2f
        /*004a*/ 	.short	(.L_13 - .L_12)
	.align		4
.L_12:
        /*004c*/ 	.word	index@(rope_interleaved_indirect_f16)
        /*0050*/ 	.word	0x00000014


	//----- nvinfo : EIATTR_FRAME_SIZE
	.align		4
.L_13:
        /*0054*/ 	.byte	0x04, 0x11
        /*0056*/ 	.short	(.L_15 - .L_14)
	.align		4
.L_14:
        /*0058*/ 	.word	index@(rope_interleaved_indirect_f16)
        /*005c*/ 	.word	0x00000000


	//----- nvinfo : EIATTR_REGCOUNT
	.align		4
.L_15:
        /*0060*/ 	.byte	0x04, 0x2f
        /*0062*/ 	.short	(.L_17 - .L_16)
	.align		4
.L_16:
        /*0064*/ 	.word	index@(rope_interleaved_bf16)
        /*0068*/ 	.word	0x00000014


	//----- nvinfo : EIATTR_FRAME_SIZE
	.align		4
.L_17:
        /*006c*/ 	.byte	0x04, 0x11
        /*006e*/ 	.short	(.L_19 - .L_18)
	.align		4
.L_18:
        /*0070*/ 	.word	index@(rope_interleaved_bf16)
        /*0074*/ 	.word	0x00000000


	//----- nvinfo : EIATTR_REGCOUNT
	.align		4
.L_19:
        /*0078*/ 	.byte	0x04, 0x2f
        /*007a*/ 	.short	(.L_21 - .L_20)
	.align		4
.L_20:
        /*007c*/ 	.word	index@(rope_interleaved_indirect_bf16)
        /*0080*/ 	.word	0x00000014


	//----- nvinfo : EIATTR_FRAME_SIZE
	.align		4
.L_21:
        /*0084*/ 	.byte	0x04, 0x11
        /*0086*/ 	.short	(.L_23 - .L_22)
	.align		4
.L_22:
        /*0088*/ 	.word	index@(rope_interleaved_indirect_bf16)
        /*008c*/ 	.word	0x00000000


	//----- nvinfo : EIATTR_MIN_STACK_SIZE
	.align		4
.L_23:
        /*0090*/ 	.byte	0x04, 0x12
        /*0092*/ 	.short	(.L_25 - .L_24)
	.align		4
.L_24:
        /*0094*/ 	.word	index@(rope_interleaved_indirect_bf16)
        /*0098*/ 	.word	0x00000000


	//----- nvinfo : EIATTR_MIN_STACK_SIZE
	.align		4
.L_25:
        /*009c*/ 	.byte	0x04, 0x12
        /*009e*/ 	.short	(.L_27 - .L_26)
	.align		4
.L_26:
        /*00a0*/ 	.word	index@(rope_interleaved_bf16)
        /*00a4*/ 	.word	0x00000000


	//----- nvinfo : EIATTR_MIN_STACK_SIZE
	.align		4
.L_27:
        /*00a8*/ 	.byte	0x04, 0x12
        /*00aa*/ 	.short	(.L_29 - .L_28)
	.align		4
.L_28:
        /*00ac*/ 	.word	index@(rope_interleaved_indirect_f16)
        /*00b0*/ 	.word	0x00000000


	//----- nvinfo : EIATTR_MIN_STACK_SIZE
	.align		4
.L_29:
        /*00b4*/ 	.byte	0x04, 0x12
        /*00b6*/ 	.short	(.L_31 - .L_30)
	.align		4
.L_30:
        /*00b8*/ 	.word	index@(rope_interleaved_f16)
        /*00bc*/ 	.word	0x00000000


	//----- nvinfo : EIATTR_MIN_STACK_SIZE
	.align		4
.L_31:
        /*00c0*/ 	.byte	0x04, 0x12
        /*00c2*/ 	.short	(.L_33 - .L_32)
	.align		4
.L_32:
        /*00c4*/ 	.word	index@(rope_interleaved_indirect_f32)
        /*00c8*/ 	.word	0x00000000


	//----- nvinfo : EIATTR_MIN_STACK_SIZE
	.align		4
.L_33:
        /*00cc*/ 	.byte	0x04, 0x12
        /*00ce*/ 	.short	(.L_35 - .L_34)
	.align		4
.L_34:
        /*00d0*/ 	.word	index@(rope_interleaved_f32)
        /*00d4*/ 	.word	0x00000000
.L_35:


//--------------------- .nv.compat                --------------------------
	.section	.nv.compat,"",@"SHT_CUDA_COMPAT_INFO"
	.align	4
        /*0000*/ 	.byte	0x02, 0x09, 0x00, 0x00, 0x02, 0x02, 0x01, 0x00, 0x02, 0x05, 0x05, 0x00, 0x03, 0x07, 0x01, 0x01
        /*0010*/ 	.byte	0x02, 0x03, 0x00, 0x00, 0x02, 0x06, 0x01, 0x00, 0x04, 0x0b, 0x08, 0x00, 0x09, 0x00, 0x00, 0x00
        /*0020*/ 	.byte	0x00, 0x00, 0x00, 0x00


//--------------------- .nv.info.rope_interleaved_indirect_bf16 --------------------------
	.section	.nv.info.rope_interleaved_indirect_bf16,"",@"SHT_CUDA_INFO"
	.sectionflags	@""
	.align	4


	//----- nvinfo : EIATTR_CUDA_API_VERSION
	.align		4
        /*0000*/ 	.byte	0x04, 0x37
        /*0002*/ 	.short	(.L_37 - .L_36)
.L_36:
        /*0004*/ 	.word	0x00000082


	//----- nvinfo : EIATTR_KPARAM_INFO
	.align		4
.L_37:
        /*0008*/ 	.byte	0x04, 0x17
        /*000a*/ 	.short	(.L_39 - .L_38)
.L_38:
        /*000c*/ 	.word	0x00000000
        /*0010*/ 	.short	0x0007
        /*0012*/ 	.short	0x0030
        /*0014*/ 	.byte	0x00, 0xf5, 0x21, 0x00


	//----- nvinfo : EIATTR_KPARAM_INFO
	.align		4
.L_39:
        /*0018*/ 	.byte	0x04, 0x17
        /*001a*/ 	.short	(.L_41 - .L_40)
.L_40:
        /*001c*/ 	.word	0x00000000
        /*0020*/ 	.short	0x0006
        /*0022*/ 	.short	0x0028
        /*0024*/ 	.byte	0x00, 0xf0, 0x11, 0x00


	//----- nvinfo : EIATTR_KPARAM_INFO
	.align		4
.L_41:
        /*0028*/ 	.byte	0x04, 0x17
        /*002a*/ 	.short	(.L_43 - .L_42)
.L_42:
        /*002c*/ 	.word	0x00000000
        /*0030*/ 	.short	0x0005
        /*0032*/ 	.short	0x0024
        /*0034*/ 	.byte	0x00, 0xf0, 0x11, 0x00


	//----- nvinfo : EIATTR_KPARAM_INFO
	.align		4
.L_43:
        /*0038*/ 	.byte	0x04, 0x17
        /*003a*/ 	.short	(.L_45 - .L_44)
.L_44:
        /*003c*/ 	.word	0x00000000
        /*0040*/ 	.short	0x0004
        /*0042*/ 	.short	0x0020
        /*0044*/ 	.byte	0x00, 0xf0, 0x11, 0x00


	//----- nvinfo : EIATTR_KPARAM_INFO
	.align		4
.L_45:
        /*0048*/ 	.byte	0x04, 0x17
        /*004a*/ 	.short	(.L_47 - .L_46)
.L_46:
        /*004c*/ 	.word	0x00000000
        /*0050*/ 	.short	0x0003
        /*0052*/ 	.short	0x0018
        /*0054*/ 	.byte	0x00, 0xf5, 0x21, 0x00


	//----- nvinfo : EIATTR_KPARAM_INFO
	.align		4
.L_47:
        /*0058*/ 	.byte	0x04, 0x17
        /*005a*/ 	.short	(.L_49 - .L_48)
.L_48:
        /*005c*/ 	.word	0x00000000
        /*0060*/ 	.short	0x0002
        /*0062*/ 	.short	0x0010
        /*0064*/ 	.byte	0x00, 0xf5, 0x21, 0x00


	//----- nvinfo : EIATTR_KPARAM_INFO
	.align		4
.L_49:
        /*0068*/ 	.byte	0x04, 0x17
        /*006a*/ 	.short	(.L_51 - .L_50)
.L_50:
        /*006c*/ 	.word	0x00000000
        /*0070*/ 	.short	0x0001
        /*0072*/ 	.short	0x0008
        /*0074*/ 	.byte	0x00, 0xf5, 0x21, 0x00


	//----- nvinfo : EIATTR_KPARAM_INFO
	.align		4
.L_51:
        /*0078*/ 	.byte	0x04, 0x17
        /*007a*/ 	.short	(.L_53 - .L_52)
.L_52:
        /*007c*/ 	.word	0x00000000
        /*0080*/ 	.short	0x0000
        /*0082*/ 	.short	0x0000
        /*0084*/ 	.byte	0x00, 0xf5, 0x21, 0x00


	//----- nvinfo : EIATTR_SPARSE_MMA_MASK
	.align		4
.L_53:
        /*0088*/ 	.byte	0x03, 0x50
        /*008a*/ 	.short	0x0000


	//----- nvinfo : EIATTR_MAXREG_COUNT
	.align		4
        /*008c*/ 	.byte	0x03, 0x1b
        /*008e*/ 	.short	0x00ff


	//----- nvinfo : EIATTR_MERCURY_ISA_VERSION
	.align		4
        /*0090*/ 	.byte	0x03, 0x5f
        /*0092*/ 	.short	0x0101


	//----- nvinfo : EIATTR_VRC_CTA_INIT_COUNT
	.align		4
        /*0094*/ 	.byte	0x02, 0x4a
	.zero		1
	.zero		1


	//----- nvinfo : EIATTR_EXIT_INSTR_OFFSETS
	.align		4
        /*0098*/ 	.byte	0x04, 0x1c
        /*009a*/ 	.short	(.L_55 - .L_54)


	//   ....[0]....
.L_54:
        /*009c*/ 	.word	0x00000060


	//   ....[1]....
        /*00a0*/ 	.word	0x000002a0


	//----- nvinfo : EIATTR_CBANK_PARAM_SIZE
	.align		4
.L_55:
        /*00a4*/ 	.byte	0x03, 0x19
        /*00a6*/ 	.short	0x0038


	//----- nvinfo : EIATTR_PARAM_CBANK
	.align		4
        /*00a8*/ 	.byte	0x04, 0x0a
        /*00aa*/ 	.short	(.L_57 - .L_56)
	.align		4
.L_56:
        /*00ac*/ 	.word	index@(.nv.constant0.rope_interleaved_indirect_bf16)
        /*00b0*/ 	.short	0x0380
        /*00b2*/ 	.short	0x0038


	//----- nvinfo : EIATTR_SW_WAR
	.align		4
.L_57:
        /*00b4*/ 	.byte	0x04, 0x36
        /*00b6*/ 	.short	(.L_59 - .L_58)
.L_58:
        /*00b8*/ 	.word	0x00000008
.L_59:


//--------------------- .nv.info.rope_interleaved_bf16 --------------------------
	.section	.nv.info.rope_interleaved_bf16,"",@"SHT_CUDA_INFO"
	.sectionflags	@""
	.align	4


	//----- nvinfo : EIATTR_CUDA_API_VERSION
	.align		4
        /*0000*/ 	.byte	0x04, 0x37
        /*0002*/ 	.short	(.L_61 - .L_60)
.L_60:
        /*0004*/ 	.word	0x00000082


	//----- nvinfo : EIATTR_KPARAM_INFO
	.align		4
.L_61:
        /*0008*/ 	.byte	0x04, 0x17
        /*000a*/ 	.short	(.L_63 - .L_62)
.L_62:
        /*000c*/ 	.word	0x00000000
        /*0010*/ 	.short	0x0007
        /*0012*/ 	.short	0x002c
        /*0014*/ 	.byte	0x00, 0xf0, 0x11, 0x00


	//----- nvinfo : EIATTR_KPARAM_INFO
	.align		4
.L_63:
        /*0018*/ 	.byte	0x04, 0x17
        /*001a*/ 	.short	(.L_65 - .L_64)
.L_64:
        /*001c*/ 	.word	0x00000000
        /*0020*/ 	.short	0x0006
        /*0022*/ 	.short	0x0028
        /*0024*/ 	.byte	0x00, 0xf0, 0x11, 0x00


	//----- nvinfo : EIATTR_KPARAM_INFO
	.align		4
.L_65:
        /*0028*/ 	.byte	0x04, 0x17
        /*002a*/ 	.short	(.L_67 - .L_66)
.L_66:
        /*002c*/ 	.word	0x00000000
        /*0030*/ 	.short	0x0005
        /*0032*/ 	.short	0x0024
        /*0034*/ 	.byte	0x00, 0xf0, 0x11, 0x00


	//----- nvinfo : EIATTR_KPARAM_INFO
	.align		4
.L_67:
        /*0038*/ 	.byte	0x04, 0x17
        /*003a*/ 	.short	(.L_69 - .L_68)
.L_68:
        /*003c*/ 	.word	0x00000000
        /*0040*/ 	.short	0x0004
        /*0042*/ 	.short	0x0020
        /*0044*/ 	.byte	0x00, 0xf0, 0x11, 0x00


	//----- nvinfo : EIATTR_KPARAM_INFO
	.align		4
.L_69:
        /*0048*/ 	.byte	0x04, 0x17
        /*004a*/ 	.short	(.L_71 - .L_70)
.L_70:
        /*004c*/ 	.word	0x00000000
        /*0050*/ 	.short	0x0003
        /*0052*/ 	.short	0x0018
        /*0054*/ 	.byte	0x00, 0xf5, 0x21, 0x00


	//----- nvinfo : EIATTR_KPARAM_INFO
	.align		4
.L_71:
        /*0058*/ 	.byte	0x04, 0x17
        /*005a*/ 	.short	(.L_73 - .L_72)
.L_72:
        /*005c*/ 	.word	0x00000000
        /*0060*/ 	.short	0x0002
        /*0062*/ 	.short	0x0010
        /*0064*/ 	.byte	0x00, 0xf5, 0x21, 0x00


	//----- nvinfo : EIATTR_KPARAM_INFO
	.align		4
.L_73:
        /*0068*/ 	.byte	0x04, 0x17
        /*006a*/ 	.short	(.L_75 - .L_74)
.L_74:
        /*006c*/ 	.word	0x00000000
        /*0070*/ 	.short	0x0001
        /*0072*/ 	.short	0x0008
        /*0074*/ 	.byte	0x00, 0xf5, 0x21, 0x00


	//----- nvinfo : EIATTR_KPARAM_INFO
	.align		4
.L_75:
        /*0078*/ 	.byte	0x04, 0x17
        /*007a*/ 	.short	(.L_77 - .L_76)
.L_76:
        /*007c*/ 	.word	0x00000000
        /*0080*/ 	.short	0x0000
        /*0082*/ 	.short	0x0000
        /*0084*/ 	.byte	0x00, 0xf5, 0x21, 0x00


	//----- nvinfo : EIATTR_SPARSE_MMA_MASK
	.align		4
.L_77:
        /*0088*/ 	.byte	0x03, 0x50
        /*008a*/ 	.short	0x0000


	//----- nvinfo : EIATTR_MAXREG_COUNT
	.align		4
        /*008c*/ 	.byte	0x03, 0x1b
        /*008e*/ 	.short	0x00ff


	//----- nvinfo : EIATTR_MERCURY_ISA_VERSION
	.align		4
        /*0090*/ 	.byte	0x03, 0x5f
        /*0092*/ 	.short	0x0101


	//----- nvinfo : EIATTR_VRC_CTA_INIT_COUNT
	.align		4
        /*0094*/ 	.byte	0x02, 0x4a
	.zero		1
	.zero		1


	//----- nvinfo : EIATTR_EXIT_INSTR_OFFSETS
	.align		4
        /*0098*/ 	.byte	0x04, 0x1c
        /*009a*/ 	.short	(.L_79 - .L_78)


	//   ....[0]....
.L_78:
        /*009c*/ 	.word	0x00000060


	//   ....[1]....
        /*00a0*/ 	.word	0x00000290


	//----- nvinfo : EIATTR_CBANK_PARAM_SIZE
	.align		4
.L_79:
        /*00a4*/ 	.byte	0x03, 0x19
        /*00a6*/ 	.short	0x0030


	//----- nvinfo : EIATTR_PARAM_CBANK
	.align		4
        /*00a8*/ 	.byte	0x04, 0x0a
        /*00aa*/ 	.short	(.L_81 - .L_80)
	.align		4
.L_80:
        /*00ac*/ 	.word	index@(.nv.constant0.rope_interleaved_bf16)
        /*00b0*/ 	.short	0x0380
        /*00b2*/ 	.short	0x0030


	//----- nvinfo : EIATTR_SW_WAR
	.align		4
.L_81:
        /*00b4*/ 	.byte	0x04, 0x36
        /*00b6*/ 	.short	(.L_83 - .L_82)
.L_82:
        /*00b8*/ 	.word	0x00000008
.L_83:


//--------------------- .nv.info.rope_interleaved_indirect_f16 --------------------------
	.section	.nv.info.rope_interleaved_indirect_f16,"",@"SHT_CUDA_INFO"
	.sectionflags	@""
	.align	4


	//----- nvinfo : EIATTR_CUDA_API_VERSION
	.align		4
        /*0000*/ 	.byte	0x04, 0x37
        /*0002*/ 	.short	(.L_85 - .L_84)
.L_84:
        /*0004*/ 	.word	0x00000082


	//----- nvinfo : EIATTR_KPARAM_INFO
	.align		4
.L_85:
        /*0008*/ 	.byte	0x04, 0x17
        /*000a*/ 	.short	(.L_87 - .L_86)
.L_86:
        /*000c*/ 	.word	0x00000000
        /*0010*/ 	.short	0x0007
        /*0012*/ 	.short	0x0030
        /*0014*/ 	.byte	0x00, 0xf5, 0x21, 0x00


	//----- nvinfo : EIATTR_KPARAM_INFO
	.align		4
.L_87:
        /*0018*/ 	.byte	0x04, 0x17
        /*001a*/ 	.short	(.L_89 - .L_88)
.L_88:
        /*001c*/ 	.word	0x00000000
        /*0020*/ 	.short	0x0006
        /*0022*/ 	.short	0x0028
        /*0024*/ 	.byte	0x00, 0xf0, 0x11, 0x00


	//----- nvinfo : EIATTR_KPARAM_INFO
	.align		4
.L_89:
        /*0028*/ 	.byte	0x04, 0x17
        /*002a*/ 	.short	(.L_91 - .L_90)
.L_90:
        /*002c*/ 	.word	0x00000000
        /*0030*/ 	.short	0x0005
        /*0032*/ 	.short	0x0024
        /*0034*/ 	.byte	0x00, 0xf0, 0x11, 0x00


	//----- nvinfo : EIATTR_KPARAM_INFO
	.align		4
.L_91:
        /*0038*/ 	.byte	0x04, 0x17
        /*003a*/ 	.short	(.L_93 - .L_92)
.L_92:
        /*003c*/ 	.word	0x00000000
        /*0040*/ 	.short	0x0004
        /*0042*/ 	.short	0x0020
        /*0044*/ 	.byte	0x00, 0xf0, 0x11, 0x00


	//----- nvinfo : EIATTR_KPARAM_INFO
	.align		4
.L_93:
        /*0048*/ 	.byte	0x04, 0x17
        /*004a*/ 	.short	(.L_95 - .L_94)
.L_94:
        /*004c*/ 	.word	0x00000000
        /*0050*/ 	.short	0x0003
        /*0052*/ 	.short	0x0018
        /*0054*/ 	.byte	0x00, 0xf5, 0x21, 0x00


	//----- nvinfo : EIATTR_KPARAM_INFO
	.align		4
.L_95:
        /*0058*/ 	.byte	0x04, 0x17
        /*005a*/ 	.short	(.L_97 - .L_96)
.L_96:
        /*005c*/ 	.word	0x00000000
        /*0060*/ 	.short	0x0002
        /*0062*/ 	.short	0x0010
        /*0064*/ 	.byte	0x00, 0xf5, 0x21, 0x00


	//----- nvinfo : EIATTR_KPARAM_INFO
	.align		4
.L_97:
        /*0068*/ 	.byte	0x04, 0x17
        /*006a*/ 	.short	(.L_99 - .L_98)
.L_98:
        /*006c*/ 	.word	0x00000000
        /*0070*/ 	.short	0x0001
        /*0072*/ 	.short	0x0008
        /*0074*/ 	.byte	0x00, 0xf5, 0x21, 0x00


	//----- nvinfo : EIATTR_KPARAM_INFO
	.align		4
.L_99:
        /*0078*/ 	.byte	0x04, 0x17
        /*007a*/ 	.short	(.L_101 - .L_100)
.L_100:
        /*007c*/ 	.word	0x00000000
        /*0080*/ 	.short	0x0000
        /*0082*/ 	.short	0x0000
        /*0084*/ 	.byte	0x00, 0xf5, 0x21, 0x00


	//----- nvinfo : EIATTR_SPARSE_MMA_MASK
	.align		4
.L_101:
        /*0088*/ 	.byte	0x03, 0x50
        /*008a*/ 	.short	0x0000


	//----- nvinfo : EIATTR_MAXREG_COUNT
	.align		4
        /*008c*/ 	.byte	0x03, 0x1b
        /*008e*/ 	.short	0x00ff


	//----- nvinfo : EIATTR_MERCURY_ISA_VERSION
	.align		4
        /*0090*/ 	.byte	0x03, 0x5f
        /*0092*/ 	.short	0x0101


	//----- nvinfo : EIATTR_VRC_CTA_INIT_COUNT
	.align		4
        /*0094*/ 	.byte	0x02, 0x4a
	.zero		1
	.zero		1


	//----- nvinfo : EIATTR_EXIT_INSTR_OFFSETS
	.align		4
        /*0098*/ 	.byte	0x04, 0x1c
        /*009a*/ 	.short	(.L_103 - .L_102)


	//   ....[0]....
.L_102:
        /*009c*/ 	.word	0x00000060


	//   ....[1]....
        /*00a0*/ 	.word	0x000002a0


	//----- nvinfo : EIATTR_CBANK_PARAM_SIZE
	.align		4
.L_103:
        /*00a4*/ 	.byte	0x03, 0x19
        /*00a6*/ 	.short	0x0038


	//----- nvinfo : EIATTR_PARAM_CBANK
	.align		4
        /*00a8*/ 	.byte	0x04, 0x0a
        /*00aa*/ 	.short	(.L_105 - .L_104)
	.align		4
.L_104:
        /*00ac*/ 	.word	index@(.nv.constant0.rope_interleaved_indirect_f16)
        /*00b0*/ 	.short	0x0380
        /*00b2*/ 	.short	0x0038


	//----- nvinfo : EIATTR_SW_WAR
	.align		4
.L_105:
        /*00b4*/ 	.byte	0x04, 0x36
        /*00b6*/ 	.short	(.L_107 - .L_106)
.L_106:
        /*00b8*/ 	.word	0x00000008
.L_107:


//--------------------- .nv.info.rope_interleaved_f16 --------------------------
	.section	.nv.info.rope_interleaved_f16,"",@"SHT_CUDA_INFO"
	.sectionflags	@""
	.align	4


	//----- nvinfo : EIATTR_CUDA_API_VERSION
	.align		4
        /*0000*/ 	.byte	0x04, 0x37
        /*0002*/ 	.short	(.L_109 - .L_108)
.L_108:
        /*0004*/ 	.word	0x00000082


	//----- nvinfo : EIATTR_KPARAM_INFO
	.align		4
.L_109:
        /*0008*/ 	.byte	0x04, 0x17
        /*000a*/ 	.short	(.L_111 - .L_110)
.L_110:
        /*000c*/ 	.word	0x00000000
        /*0010*/ 	.short	0x0007
        /*0012*/ 	.short	0x002c
        /*0014*/ 	.byte	0x00, 0xf0, 0x11, 0x00


	//----- nvinfo : EIATTR_KPARAM_INFO
	.align		4
.L_111:
        /*0018*/ 	.byte	0x04, 0x17
        /*001a*/ 	.short	(.L_113 - .L_112)
.L_112:
        /*001c*/ 	.word	0x00000000
        /*0020*/ 	.short	0x0006
        /*0022*/ 	.short	0x0028
        /*0024*/ 	.byte	0x00, 0xf0, 0x11, 0x00


	//----- nvinfo : EIATTR_KPARAM_INFO
	.align		4
.L_113:
        /*0028*/ 	.byte	0x04, 0x17
        /*002a*/ 	.short	(.L_115 - .L_114)
.L_114:
        /*002c*/ 	.word	0x00000000
        /*0030*/ 	.short	0x0005
        /*0032*/ 	.short	0x0024
        /*0034*/ 	.byte	0x00, 0xf0, 0x11, 0x00


	//----- nvinfo : EIATTR_KPARAM_INFO
	.align		4
.L_115:
        /*0038*/ 	.byte	0x04, 0x17
        /*003a*/ 	.short	(.L_117 - .L_116)
.L_116:
        /*003c*/ 	.word	0x00000000
        /*0040*/ 	.short	0x0004
        /*0042*/ 	.short	0x0020
        /*0044*/ 	.byte	0x00, 0xf0, 0x11, 0x00


	//----- nvinfo : EIATTR_KPARAM_INFO
	.align		4
.L_117:
        /*0048*/ 	.byte	0x04, 0x17
        /*004a*/ 	.short	(.L_119 - .L_118)
.L_118:
        /*004c*/ 	.word	0x00000000
        /*0050*/ 	.short	0x0003
        /*0052*/ 	.short	0x0018
        /*0054*/ 	.byte	0x00, 0xf5, 0x21, 0x00


	//----- nvinfo : EIATTR_KPARAM_INFO
	.align		4
.L_119:
        /*0058*/ 	.byte	0x04, 0x17
        /*005a*/ 	.short	(.L_121 - .L_120)
.L_120:
        /*005c*/ 	.word	0x00000000
        /*0060*/ 	.short	0x0002
        /*0062*/ 	.short	0x0010
        /*0064*/ 	.byte	0x00, 0xf5, 0x21, 0x00


	//----- nvinfo : EIATTR_KPARAM_INFO
	.align		4
.L_121:
        /*0068*/ 	.byte	0x04, 0x17
        /*006a*/ 	.short	(.L_123 - .L_122)
.L_122:
        /*006c*/ 	.word	0x00000000
        /*0070*/ 	.short	0x0001
        /*0072*/ 	.short	0x0008
        /*0074*/ 	.byte	0x00, 0xf5, 0x21, 0x00


	//----- nvinfo : EIATTR_KPARAM_INFO
	.align		4
.L_123:
        /*0078*/ 	.byte	0x04, 0x17
        /*007a*/ 	.short	(.L_125 - .L_124)
.L_124:
        /*007c*/ 	.word	0x00000000
        /*0080*/ 	.short	0x0000
        /*0082*/ 	.short	0x0000
        /*0084*/ 	.byte	0x00, 0xf5, 0x21, 0x00


	//----- nvinfo : EIATTR_SPARSE_MMA_MASK
	.align		4
.L_125:
        /*0088*/ 	.byte	0x03, 0x50
        /*008a*/ 	.short	0x0000


	//----- nvinfo : EIATTR_MAXREG_COUNT
	.align		4
        /*008c*/ 	.byte	0x03, 0x1b
        /*008e*/ 	.short	0x00ff


	//----- nvinfo : EIATTR_MERCURY_ISA_VERSION
	.align		4
        /*0090*/ 	.byte	0x03, 0x5f
        /*0092*/ 	.short	0x0101


	//----- nvinfo : EIATTR_VRC_CTA_INIT_COUNT
	.align		4
        /*0094*/ 	.byte	0x02, 0x4a
	.zero		1
	.zero		1


	//----- nvinfo : EIATTR_EXIT_INSTR_OFFSETS
	.align		4
        /*0098*/ 	.byte	0x04, 0x1c
        /*009a*/ 	.short	(.L_127 - .L_126)


	//   ....[0]....
.L_126:
        /*009c*/ 	.word	0x00000060


	//   ....[1]....
        /*00a0*/ 	.word	0x00000290


	//----- nvinfo : EIATTR_CBANK_PARAM_SIZE
	.align		4
.L_127:
        /*00a4*/ 	.byte	0x03, 0x19
        /*00a6*/ 	.short	0x0030


	//----- nvinfo : EIATTR_PARAM_CBANK
	.align		4
        /*00a8*/ 	.byte	0x04, 0x0a
        /*00aa*/ 	.short	(.L_129 - .L_128)
	.align		4
.L_128:
        /*00ac*/ 	.word	index@(.nv.constant0.rope_interleaved_f16)
        /*00b0*/ 	.short	0x0380
        /*00b2*/ 	.short	0x0030


	//----- nvinfo : EIATTR_SW_WAR
	.align		4
.L_129:
        /*00b4*/ 	.byte	0x04, 0x36
        /*00b6*/ 	.short	(.L_131 - .L_130)
.L_130:
        /*00b8*/ 	.word	0x00000008
.L_131:


//--------------------- .nv.info.rope_interleaved_indirect_f32 --------------------------
	.section	.nv.info.rope_interleaved_indirect_f32,"",@"SHT_CUDA_INFO"
	.sectionflags	@""
	.align	4


	//----- nvinfo : EIATTR_CUDA_API_VERSION
	.align		4
        /*0000*/ 	.byte	0x04, 0x37
        /*0002*/ 	.short	(.L_133 - .L_132)
.L_132:
        /*0004*/ 	.word	0x00000082


	//----- nvinfo : EIATTR_KPARAM_INFO
	.align		4
.L_133:
        /*0008*/ 	.byte	0x04, 0x17
        /*000a*/ 	.short	(.L_135 - .L_134)
.L_134:
        /*000c*/ 	.word	0x00000000
        /*0010*/ 	.short	0x0007
        /*0012*/ 	.short	0x0030
        /*0014*/ 	.byte	0x00, 0xf5, 0x21, 0x00


	//----- nvinfo : EIATTR_KPARAM_INFO
	.align		4
.L_135:
        /*0018*/ 	.byte	0x04, 0x17
        /*001a*/ 	.short	(.L_137 - .L_136)
.L_136:
        /*001c*/ 	.word	0x00000000
        /*0020*/ 	.short	0x0006
        /*0022*/ 	.short	0x0028
        /*0024*/ 	.byte	0x00, 0xf0, 0x11, 0x00


	//----- nvinfo : EIATTR_KPARAM_INFO
	.align		4
.L_137:
        /*0028*/ 	.byte	0x04, 0x17
        /*002a*/ 	.short	(.L_139 - .L_138)
.L_138:
        /*002c*/ 	.word	0x00000000
        /*0030*/ 	.short	0x0005
        /*0032*/ 	.short	0x0024
        /*0034*/ 	.byte	0x00, 0xf0, 0x11, 0x00


	//----- nvinfo : EIATTR_KPARAM_INFO
	.align		4
.L_139:
        /*0038*/ 	.byte	0x04, 0x17
        /*003a*/ 	.short	(.L_141 - .L_140)
.L_140:
        /*003c*/ 	.word	0x00000000
        /*0040*/ 	.short	0x0004
        /*0042*/ 	.short	0x0020
        /*0044*/ 	.byte	0x00, 0xf0, 0x11, 0x00


	//----- nvinfo : EIATTR_KPARAM_INFO
	.align		4
.L_141:
        /*0048*/ 	.byte	0x04, 0x17
        /*004a*/ 	.short	(.L_143 - .L_142)
.L_142:
        /*004c*/ 	.word	0x00000000
        /*0050*/ 	.short	0x0003
        /*0052*/ 	.short	0x0018
        /*0054*/ 	.byte	0x00, 0xf5, 0x21, 0x00


	//----- nvinfo : EIATTR_KPARAM_INFO
	.align		4
.L_143:
        /*0058*/ 	.byte	0x04, 0x17
        /*005a*/ 	.short	(.L_145 - .L_144)
.L_144:
        /*005c*/ 	.word	0x00000000
        /*0060*/ 	.short	0x0002
        /*0062*/ 	.short	0x0010
        /*0064*/ 	.byte	0x00, 0xf5, 0x21, 0x00


	//----- nvinfo : EIATTR_KPARAM_INFO
	.align		4
.L_145:
        /*0068*/ 	.byte	0x04, 0x17
        /*006a*/ 	.short	(.L_147 - .L_146)
.L_146:
        /*006c*/ 	.word	0x00000000
        /*0070*/ 	.short	0x0001
        /*0072*/ 	.short	0x0008
        /*0074*/ 	.byte	0x00, 0xf5, 0x21, 0x00


	//----- nvinfo : EIATTR_KPARAM_INFO
	.align		4
.L_147:
        /*0078*/ 	.byte	0x04, 0x17
        /*007a*/ 	.short	(.L_149 - .L_148)
.L_148:
        /*007c*/ 	.word	0x00000000
        /*0080*/ 	.short	0x0000
        /*0082*/ 	.short	0x0000
        /*0084*/ 	.byte	0x00, 0xf5, 0x21, 0x00


	//----- nvinfo : EIATTR_SPARSE_MMA_MASK
	.align		4
.L_149:
        /*0088*/ 	.byte	0x03, 0x50
        /*008a*/ 	.short	0x0000


	//----- nvinfo : EIATTR_MAXREG_COUNT
	.align		4
        /*008c*/ 	.byte	0x03, 0x1b
        /*008e*/ 	.short	0x00ff


	//----- nvinfo : EIATTR_MERCURY_ISA_VERSION
	.align		4
        /*0090*/ 	.byte	0x03, 0x5f
        /*0092*/ 	.short	0x0101


	//----- nvinfo : EIATTR_VRC_CTA_INIT_COUNT
	.align		4
        /*0094*/ 	.byte	0x02, 0x4a
	.zero		1
	.zero		1


	//----- nvinfo : EIATTR_EXIT_INSTR_OFFSETS
	.align		4
        /*0098*/ 	.byte	0x04, 0x1c
        /*009a*/ 	.short	(.L_151 - .L_150)


	//   ....[0]....
.L_150:
        /*009c*/ 	.word	0x00000060


	//   ....[1]....
        /*00a0*/ 	.word	0x00000240


	//----- nvinfo : EIATTR_CBANK_PARAM_SIZE
	.align		4
.L_151:
        /*00a4*/ 	.byte	0x03, 0x19
        /*00a6*/ 	.short	0x0038


	//----- nvinfo : EIATTR_PARAM_CBANK
	.align		4
        /*00a8*/ 	.byte	0x04, 0x0a
        /*00aa*/ 	.short	(.L_153 - .L_152)
	.align		4
.L_152:
        /*00ac*/ 	.word	index@(.nv.constant0.rope_interleaved_indirect_f32)
        /*00b0*/ 	.short	0x0380
        /*00b2*/ 	.short	0x0038


	//----- nvinfo : EIATTR_SW_WAR
	.align		4
.L_153:
        /*00b4*/ 	.byte	0x04, 0x36
        /*00b6*/ 	.short	(.L_155 - .L_154)
.L_154:
        /*00b8*/ 	.word	0x00000008
.L_155:


//--------------------- .nv.info.rope_interleaved_f32 --------------------------
	.section	.nv.info.rope_interleaved_f32,"",@"SHT_CUDA_INFO"
	.sectionflags	@""
	.align	4


	//----- nvinfo : EIATTR_CUDA_API_VERSION
	.align		4
        /*0000*/ 	.byte	0x04, 0x37
        /*0002*/ 	.short	(.L_157 - .L_156)
.L_156:
        /*0004*/ 	.word	0x00000082


	//----- nvinfo : EIATTR_KPARAM_INFO
	.align		4
.L_157:
        /*0008*/ 	.byte	0x04, 0x17
        /*000a*/ 	.short	(.L_159 - .L_158)
.L_158:
        /*000c*/ 	.word	0x00000000
        /*0010*/ 	.short	0x0007
        /*0012*/ 	.short	0x002c
        /*0014*/ 	.byte	0x00, 0xf0, 0x11, 0x00


	//----- nvinfo : EIATTR_KPARAM_INFO
	.align		4
.L_159:
        /*0018*/ 	.byte	0x04, 0x17
        /*001a*/ 	.short	(.L_161 - .L_160)
.L_160:
        /*001c*/ 	.word	0x00000000
        /*0020*/ 	.short	0x0006
        /*0022*/ 	.short	0x0028
        /*0024*/ 	.byte	0x00, 0xf0, 0x11, 0x00


	//----- nvinfo : EIATTR_KPARAM_INFO
	.align		4
.L_161:
        /*0028*/ 	.byte	0x04, 0x17
        /*002a*/ 	.short	(.L_163 - .L_162)
.L_162:
        /*002c*/ 	.word	0x00000000
        /*0030*/ 	.short	0x0005
        /*0032*/ 	.short	0x0024
        /*0034*/ 	.byte	0x00, 0xf0, 0x11, 0x00


	//----- nvinfo : EIATTR_KPARAM_INFO
	.align		4
.L_163:
        /*0038*/ 	.byte	0x04, 0x17
        /*003a*/ 	.short	(.L_165 - .L_164)
.L_164:
        /*003c*/ 	.word	0x00000000
        /*0040*/ 	.short	0x0004
        /*0042*/ 	.short	0x0020
        /*0044*/ 	.byte	0x00, 0xf0, 0x11, 0x00


	//----- nvinfo : EIATTR_KPARAM_INFO
	.align		4
.L_165:
        /*0048*/ 	.byte	0x04, 0x17
        /*004a*/ 	.short	(.L_167 - .L_166)
.L_166:
        /*004c*/ 	.word	0x00000000
        /*0050*/ 	.short	0x0003
        /*0052*/ 	.short	0x0018
        /*0054*/ 	.byte	0x00, 0xf5, 0x21, 0x00


	//----- nvinfo : EIATTR_KPARAM_INFO
	.align		4
.L_167:
        /*0058*/ 	.byte	0x04, 0x17
        /*005a*/ 	.short	(.L_169 - .L_168)
.L_168:
        /*005c*/ 	.word	0x00000000
        /*0060*/ 	.short	0x0002
        /*0062*/ 	.short	0x0010
        /*0064*/ 	.byte	0x00, 0xf5, 0x21, 0x00


	//----- nvinfo : EIATTR_KPARAM_INFO
	.align		4
.L_169:
        /*0068*/ 	.byte	0x04, 0x17
        /*006a*/ 	.short	(.L_171 - .L_170)
.L_170:
        /*006c*/ 	.word	0x00000000
        /*0070*/ 	.short	0x0001
        /*0072*/ 	.short	0x0008
        /*0074*/ 	.byte	0x00, 0xf5, 0x21, 0x00


	//----- nvinfo : EIATTR_KPARAM_INFO
	.align		4
.L_171:
        /*0078*/ 	.byte	0x04, 0x17
        /*007a*/ 	.short	(.L_173 - .L_172)
.L_172:
        /*007c*/ 	.word	0x00000000
        /*0080*/ 	.short	0x0000
        /*0082*/ 	.short	0x0000
        /*0084*/ 	.byte	0x00, 0xf5, 0x21, 0x00


	//----- nvinfo : EIATTR_SPARSE_MMA_MASK
	.align		4
.L_173:
        /*0088*/ 	.byte	0x03, 0x50
        /*008a*/ 	.short	0x0000


	//----- nvinfo : EIATTR_MAXREG_COUNT
	.align		4
        /*008c*/ 	.byte	0x03, 0x1b
        /*008e*/ 	.short	0x00ff


	//----- nvinfo : EIATTR_MERCURY_ISA_VERSION
	.align		4
        /*0090*/ 	.byte	0x03, 0x5f
        /*0092*/ 	.short	0x0101


	//----- nvinfo : EIATTR_VRC_CTA_INIT_COUNT
	.align		4
        /*0094*/ 	.byte	0x02, 0x4a
	.zero		1
	.zero		1


	//----- nvinfo : EIATTR_EXIT_INSTR_OFFSETS
	.align		4
        /*0098*/ 	.byte	0x04, 0x1c
        /*009a*/ 	.short	(.L_175 - .L_174)


	//   ....[0]....
.L_174:
        /*009c*/ 	.word	0x00000060


	//   ....[1]....
        /*00a0*/ 	.word	0x00000230


	//----- nvinfo : EIATTR_CBANK_PARAM_SIZE
	.align		4
.L_175:
        /*00a4*/ 	.byte	0x03, 0x19
        /*00a6*/ 	.short	0x0030


	//----- nvinfo : EIATTR_PARAM_CBANK
	.align		4
        /*00a8*/ 	.byte	0x04, 0x0a
        /*00aa*/ 	.short	(.L_177 - .L_176)
	.align		4
.L_176:
        /*00ac*/ 	.word	index@(.nv.constant0.rope_interleaved_f32)
        /*00b0*/ 	.short	0x0380
        /*00b2*/ 	.short	0x0030


	//----- nvinfo : EIATTR_SW_WAR
	.align		4
.L_177:
        /*00b4*/ 	.byte	0x04, 0x36
        /*00b6*/ 	.short	(.L_179 - .L_178)
.L_178:
        /*00b8*/ 	.word	0x00000008
.L_179:


//--------------------- .nv.callgraph             --------------------------
	.section	.nv.callgraph,"",@"SHT_CUDA_CALLGRAPH"
	.align	4
	.sectionentsize	8
	.align		4
        /*0000*/ 	.word	0x00000000
	.align		4
        /*0004*/ 	.word	0xffffffff
	.align		4
        /*0008*/ 	.word	0x00000000
	.align		4
        /*000c*/ 	.word	0xfffffffe
	.align		4
        /*0010*/ 	.word	0x00000000
	.align		4
        /*0014*/ 	.word	0xfffffffd
	.align		4
        /*0018*/ 	.word	0x00000000
	.align		4
        /*001c*/ 	.word	0xfffffffc


//--------------------- .text.rope_interleaved_indirect_bf16 --------------------------
	.section	.text.rope_interleaved_indirect_bf16,"ax",@progbits
	.align	128
        .global         rope_interleaved_indirect_bf16
        .type           rope_interleaved_indirect_bf16,@function
        .size           rope_interleaved_indirect_bf16,(.L_x_6 - rope_interleaved_indirect_bf16)
        .other          rope_interleaved_indirect_bf16,@"STO_CUDA_ENTRY STV_DEFAULT"
rope_interleaved_indirect_bf16:
.text.rope_interleaved_indirect_bf16:
[----:B------:R-:W-:Y:S01]  /*0000*/  LDC R1, c[0x0][0x37c] ;  /* 0x0000df00ff017b82 */ /* 0x000fe20000000800 */
[----:B------:R-:W0:Y:S01]  /*0010*/  S2R R13, SR_TID.X ;  /* 0x00000000000d7919 */ /* 0x000e220000002100 */
[----:B------:R-:W1:Y:S02]  /*0020*/  LDCU UR8, c[0x0][0x3a8] ;  /* 0x00007500ff0877ac */ /* 0x000e640008000800 */
[----:B-1----:R-:W-:-:S04]  /*0030*/  ULEA.HI UR4, UR8, UR8, URZ, 0x1 ;  /* 0x0000000808047291 */ /* 0x002fc8000f8f08ff */
[----:B------:R-:W-:-:S06]  /*0040*/  USHF.R.S32.HI UR4, URZ, 0x1, UR4 ;  /* 0x00000001ff047899 */ /* 0x000fcc0008011404 */
[----:B0-----:R-:W-:-:S13]  /*0050*/  ISETP.GE.AND P0, PT, R13, UR4, PT ;  /* 0x000000040d007c0c */ /* 0x001fda000bf06270 */
[----:B------:R-:W-:Y:S05]  /*0060*/  @P0 EXIT ;  /* 0x000000000000094d */ /* 0x000fea0003800000 */
[----:B------:R-:W0:Y:S01]  /*0070*/  LDC.64 R2, c[0x0][0x3b0] ;  /* 0x0000ec00ff027b82 */ /* 0x000e220000000a00 */
[----:B------:R-:W0:Y:S01]  /*0080*/  LDCU.64 UR6, c[0x0][0x358] ;  /* 0x00006b00ff0677ac */ /* 0x000e220008000a00 */
[----:B------:R-:W1:Y:S06]  /*0090*/  S2R R5, SR_CTAID.X ;  /* 0x0000000000057919 */ /* 0x000e6c0000002500 */
[----:B------:R-:W2:Y:S08]  /*00a0*/  S2UR UR5, SR_CTAID.Y ;  /* 0x00000000000579c3 */ /* 0x000eb00000002600 */
[----:B------:R-:W2:Y:S01]  /*00b0*/  LDC R12, c[0x0][0x3a4] ;  /* 0x0000e900ff0c7b82 */ /* 0x000ea20000000800 */
[----:B0-----:R-:W1:Y:S07]  /*00c0*/  LDG.E.CONSTANT R2, desc[UR6][R2.64] ;  /* 0x0000000602027981 */ /* 0x001e6e000c1e9900 */
[----:B------:R-:W0:Y:S01]  /*00d0*/  LDC.64 R8, c[0x0][0x398] ;  /* 0x0000e600ff087b82 */ /* 0x000e220000000a00 */
[----:B------:R-:W-:-:S07]  /*00e0*/  SHF.L.U32 R4, R13, 0x1, RZ ;  /* 0x000000010d047819 */ /* 0x000fce00000006ff */
[----:B------:R-:W3:Y:S08]  /*00f0*/  LDC.64 R10, c[0x0][0x388] ;  /* 0x0000e200ff0a7b82 */ /* 0x000ef00000000a00 */
[----:B------:R-:W4:Y:S01]  /*0100*/  LDC.64 R6, c[0x0][0x390] ;  /* 0x0000e400ff067b82 */ /* 0x000f220000000a00 */
[----:B-1----:R-:W-:Y:S01]  /*0110*/  IADD3 R0, PT, PT, R2, R5, RZ ;  /* 0x0000000502007210 */ /* 0x002fe20007ffe0ff */
[----:B--2---:R-:W-:-:S04]  /*0120*/  IMAD R5, R5, R12, UR5 ;  /* 0x0000000505057e24 */ /* 0x004fc8000f8e020c */
[----:B------:R-:W-:Y:S02]  /*0130*/  IMAD R3, R0, UR4, R13 ;  /* 0x0000000400037c24 */ /* 0x000fe4000f8e020d */
[----:B------:R-:W-:Y:S02]  /*0140*/  IMAD R5, R5, UR8, R4 ;  /* 0x0000000805057c24 */ /* 0x000fe4000f8e0204 */
[----:B0-----:R-:W-:-:S04]  /*0150*/  IMAD.WIDE R8, R3, 0x2, R8 ;  /* 0x0000000203087825 */ /* 0x001fc800078e0208 */
[----:B---3--:R-:W-:Y:S02]  /*0160*/  IMAD.WIDE R10, R5, 0x2, R10 ;  /* 0x00000002050a7825 */ /* 0x008fe400078e020a */
[----:B------:R-:W2:Y:S02]  /*0170*/  LDG.E.U16.CONSTANT R8, desc[UR6][R8.64] ;  /* 0x0000000608087981 */ /* 0x000ea4000c1e9500 */
[----:B----4-:R-:W-:Y:S02]  /*0180*/  IMAD.WIDE R6, R3, 0x2, R6 ;  /* 0x0000000203067825 */ /* 0x010fe400078e0206 */
[----:B------:R-:W3:Y:S01]  /*0190*/  LDG.E.U16.CONSTANT R0, desc[UR6][R10.64+0x2] ;  /* 0x000002060a007981 */ /* 0x000ee2000c1e9500 */
[----:B------:R-:W0:Y:S03]  /*01a0*/  LDC.64 R2, c[0x0][0x380] ;  /* 0x0000e000ff027b82 */ /* 0x000e260000000a00 */
[----:B------:R-:W4:Y:S04]  /*01b0*/  LDG.E.U16.CONSTANT R6, desc[UR6][R6.64] ;  /* 0x0000000606067981 */ /* 0x000f28000c1e9500 */
[----:B------:R-:W5:Y:S01]  /*01c0*/  LDG.E.U16.CONSTANT R12, desc[UR6][R10.64] ;  /* 0x000000060a0c7981 */ /* 0x000f62000c1e9500 */
[----:B0-----:R-:W-:Y:S01]  /*01d0*/  IMAD.WIDE R2, R5, 0x2, R2 ;  /* 0x0000000205027825 */ /* 0x001fe200078e0202 */
[----:B--2---:R-:W-:-:S02]  /*01e0*/  SHF.L.U32 R4, R8, 0x10, RZ ;  /* 0x0000001008047819 */ /* 0x004fc400000006ff */
[----:B---3--:R-:W-:Y:S02]  /*01f0*/  SHF.L.U32 R15, R0, 0x10, RZ ;  /* 0x00000010000f7819 */ /* 0x008fe400000006ff */
[----:B----4-:R-:W-:-:S03]  /*0200*/  SHF.L.U32 R0, R6, 0x10, RZ ;  /* 0x0000001006007819 */ /* 0x010fc600000006ff */
[-C--:B------:R-:W-:Y:S01]  /*0210*/  FMUL R17, R4, R15.reuse ;  /* 0x0000000f04117220 */ /* 0x080fe20000400000 */
[----:B-----5:R-:W-:Y:S01]  /*0220*/  SHF.L.U32 R13, R12, 0x10, RZ ;  /* 0x000000100c0d7819 */ /* 0x020fe200000006ff */
[----:B------:R-:W-:-:S04]  /*0230*/  FMUL R15, R0, R15 ;  /* 0x0000000f000f7220 */ /* 0x000fc80000400000 */
[-C--:B------:R-:W-:Y:S01]  /*0240*/  FFMA R17, R0, R13.reuse, -R17 ;  /* 0x0000000d00117223 */ /* 0x080fe20000000811 */
[----:B------:R-:W-:-:S04]  /*0250*/  FFMA R15, R4, R13, R15 ;  /* 0x0000000d040f7223 */ /* 0x000fc8000000000f */
[----:B------:R-:W-:Y:S02]  /*0260*/  F2FP.BF16.F32.PACK_AB R17, RZ, R17 ;  /* 0x00000011ff11723e */ /* 0x000fe400000010ff */
[----:B------:R-:W-:-:S03]  /*0270*/  F2FP.BF16.F32.PACK_AB R15, RZ, R15 ;  /* 0x0000000fff0f723e */ /* 0x000fc600000010ff */
[----:B------:R-:W-:Y:S04]  /*0280*/  STG.E.U16 desc[UR6][R2.64], R17 ;  /* 0x0000001102007986 */ /* 0x000fe8000c101506 */
[----:B------:R-:W-:Y:S01]  /*0290*/  STG.E.U16 desc[UR6][R2.64+0x2], R15 ;  /* 0x0000020f02007986 */ /* 0x000fe2000c101506 */
[----:B------:R-:W-:Y:S05]  /*02a0*/  EXIT ;  /* 0x000000000000794d */ /* 0x000fea0003800000 */
.L_x_0:
[----:B------:R-:W-:-:S00]  /*02b0*/  BRA `(.L_x_0) ;  /* 0xfffffffc00fc7947 */ /* 0x000fc0000383ffff */
[----:B------:R-:W-:-:S00]  /*02c0*/  NOP ;  /* 0x0000000000007918 */ /* 0x000fc00000000000 */
        /* <DEDUP_REMOVED lines=11> */
.L_x_6:


//--------------------- .text.rope_interleaved_bf16 --------------------------
	.section	.text.rope_interleaved_bf16,"ax",@progbits
	.align	128
        .global         rope_interleaved_bf16
        .type           rope_interleaved_bf16,@function
        .size           rope_interleaved_bf16,(.L_x_7 - rope_interleaved_bf16)
        .other          rope_interleaved_bf16,@"STO_CUDA_ENTRY STV_DEFAULT"
rope_interleaved_bf16:
.text.rope_interleaved_bf16:
[----:B------:R-:W-:Y:S01]  /*0000*/  LDC R1, c[0x0][0x37c] ;  /* 0x0000df00ff017b82 */ /* 0x000fe20000000800 */
[----:B------:R-:W0:Y:S01]  /*0010*/  S2R R3, SR_TID.X ;  /* 0x0000000000037919 */ /* 0x000e220000002100 */
[----:B------:R-:W1:Y:S02]  /*0020*/  LDCU UR8, c[0x0][0x3a8] ;  /* 0x00007500ff0877ac */ /* 0x000e640008000800 */
[----:B-1----:R-:W-:-:S04]  /*0030*/  ULEA.HI UR4, UR8, UR8, URZ, 0x1 ;  /* 0x0000000808047291 */ /* 0x002fc8000f8f08ff */
[----:B------:R-:W-:-:S06]  /*0040*/  USHF.R.S32.HI UR4, URZ, 0x1, UR4 ;  /* 0x00000001ff047899 */ /* 0x000fcc0008011404 */
[----:B0-----:R-:W-:-:S13]  /*0050*/  ISETP.GE.AND P0, PT, R3, UR4, PT ;  /* 0x0000000403007c0c */ /* 0x001fda000bf06270 */
[----:B------:R-:W-:Y:S05]  /*0060*/  @P0 EXIT ;  /* 0x000000000000094d */ /* 0x000fea0003800000 */
[----:B------:R-:W0:Y:S01]  /*0070*/  S2R R5, SR_CTAID.X ;  /* 0x0000000000057919 */ /* 0x000e220000002500 */
[----:B------:R-:W1:Y:S01]  /*0080*/  S2UR UR5, SR_CTAID.Y ;  /* 0x00000000000579c3 */ /* 0x000e620000002600 */
[----:B------:R-:W0:Y:S01]  /*0090*/  LDCU UR9, c[0x0][0x3ac] ;  /* 0x00007580ff0977ac */ /* 0x000e220008000800 */
[----:B------:R-:W-:Y:S01]  /*00a0*/  SHF.L.U32 R2, R3, 0x1, RZ ;  /* 0x0000000103027819 */ /* 0x000fe200000006ff */
[----:B------:R-:W2:Y:S05]  /*00b0*/  LDCU.64 UR6, c[0x0][0x358] ;  /* 0x00006b00ff0677ac */ /* 0x000eaa0008000a00 */
[----:B------:R-:W1:Y:S08]  /*00c0*/  LDC R4, c[0x0][0x3a4] ;  /* 0x0000e900ff047b82 */ /* 0x000e700000000800 */
[----:B------:R-:W3:Y:S08]  /*00d0*/  LDC.64 R8, c[0x0][0x398] ;  /* 0x0000e600ff087b82 */ /* 0x000ef00000000a00 */
[----:B------:R-:W4:Y:S01]  /*00e0*/  LDC.64 R10, c[0x0][0x388] ;  /* 0x0000e200ff0a7b82 */ /* 0x000f220000000a00 */
[----:B0-----:R-:W-:-:S07]  /*00f0*/  IADD3 R0, PT, PT, R5, UR9, RZ ;  /* 0x0000000905007c10 */ /* 0x001fce000fffe0ff */
[----:B------:R-:W0:Y:S01]  /*0100*/  LDC.64 R6, c[0x0][0x390] ;  /* 0x0000e400ff067b82 */ /* 0x000e220000000a00 */
[----:B-1----:R-:W-:Y:S02]  /*0110*/  IMAD R5, R5, R4, UR5 ;  /* 0x0000000505057e24 */ /* 0x002fe4000f8e0204 */
[----:B------:R-:W-:Y:S02]  /*0120*/  IMAD R3, R0, UR4, R3 ;  /* 0x0000000400037c24 */ /* 0x000fe4000f8e0203 */
[----:B------:R-:W-:Y:S02]  /*0130*/  IMAD R5, R5, UR8, R2 ;  /* 0x0000000805057c24 */ /* 0x000fe4000f8e0202 */
[----:B---3--:R-:W-:-:S06]  /*0140*/  IMAD.WIDE R8, R3, 0x2, R8 ;  /* 0x0000000203087825 */ /* 0x008fcc00078e0208 */
[----:B--2---:R-:W2:Y:S01]  /*0150*/  LDG.E.U16.CONSTANT R8, desc[UR6][R8.64] ;  /* 0x0000000608087981 */ /* 0x004ea2000c1e9500 */
[----:B----4-:R-:W-:-:S05]  /*0160*/  IMAD.WIDE R10, R5, 0x2, R10 ;  /* 0x00000002050a7825 */ /* 0x010fca00078e020a */
[----:B------:R-:W3:Y:S01]  /*0170*/  LDG.E.U16.CONSTANT R0, desc[UR6][R10.64+0x2] ;  /* 0x000002060a007981 */ /* 0x000ee2000c1e9500 */
[----:B0-----:R-:W-:-:S03]  /*0180*/  IMAD.WIDE R6, R3, 0x2, R6 ;  /* 0x0000000203067825 */ /* 0x001fc600078e0206 */
[----:B------:R-:W4:Y:S01]  /*0190*/  LDG.E.U16.CONSTANT R12, desc[UR6][R10.64] ;  /* 0x000000060a0c7981 */ /* 0x000f22000c1e9500 */
[----:B------:R-:W0:Y:S03]  /*01a0*/  LDC.64 R2, c[0x0][0x380] ;  /* 0x0000e000ff027b82 */ /* 0x000e260000000a00 */
[----:B------:R-:W5:Y:S01]  /*01b0*/  LDG.E.U16.CONSTANT R6, desc[UR6][R6.64] ;  /* 0x0000000606067981 */ /* 0x000f62000c1e9500 */
[----:B0-----:R-:W-:Y:S01]  /*01c0*/  IMAD.WIDE R2, R5, 0x2, R2 ;  /* 0x0000000205027825 */ /* 0x001fe200078e0202 */
[----:B--2---:R-:W-:Y:S02]  /*01d0*/  SHF.L.U32 R4, R8, 0x10, RZ ;  /* 0x0000001008047819 */ /* 0x004fe400000006ff */
[----:B---3--:R-:W-:Y:S02]  /*01e0*/  SHF.L.U32 R15, R0, 0x10, RZ ;  /* 0x00000010000f7819 */ /* 0x008fe400000006ff */
[----:B----4-:R-:W-:-:S03]  /*01f0*/  SHF.L.U32 R13, R12, 0x10, RZ ;  /* 0x000000100c0d7819 */ /* 0x010fc600000006ff */
[----:B------:R-:W-:Y:S01]  /*0200*/  FMUL R17, R4, R15 ;  /* 0x0000000f04117220 */ /* 0x000fe20000400000 */
[----:B-----5:R-:W-:-:S05]  /*0210*/  SHF.L.U32 R0, R6, 0x10, RZ ;  /* 0x0000001006007819 */ /* 0x020fca00000006ff */
[C---:B------:R-:W-:Y:S01]  /*0220*/  FMUL R15, R0.reuse, R15 ;  /* 0x0000000f000f7220 */ /* 0x040fe20000400000 */
[----:B------:R-:W-:-:S03]  /*0230*/  FFMA R17, R0, R13, -R17 ;  /* 0x0000000d00117223 */ /* 0x000fc60000000811 */
[----:B------:R-:W-:Y:S02]  /*0240*/  FFMA R15, R4, R13, R15 ;  /* 0x0000000d040f7223 */ /* 0x000fe4000000000f */
[----:B------:R-:W-:-:S03]  /*0250*/  F2FP.BF16.F32.PACK_AB R17, RZ, R17 ;  /* 0x00000011ff11723e */ /* 0x000fc600000010ff */
[----:B------:R-:W-:Y:S02]  /*0260*/  F2FP.BF16.F32.PACK_AB R15, RZ, R15 ;  /* 0x0000000fff0f723e */ /* 0x000fe400000010ff */
[----:B------:R-:W-:Y:S04]  /*0270*/  STG.E.U16 desc[UR6][R2.64], R17 ;  /* 0x0000001102007986 */ /* 0x000fe8000c101506 */
[----:B------:R-:W-:Y:S01]  /*0280*/  STG.E.U16 desc[UR6][R2.64+0x2], R15 ;  /* 0x0000020f02007986 */ /* 0x000fe2000c101506 */
[----:B------:R-:W-:Y:S05]  /*0290*/  EXIT ;  /* 0x000000000000794d */ /* 0x000fea0003800000 */
.L_x_1:
        /* <DEDUP_REMOVED lines=14> */
.L_x_7:


//--------------------- .text.rope_interleaved_indirect_f16 --------------------------
	.section	.text.rope_interleaved_indirect_f16,"ax",@progbits
	.align	128
        .global         rope_interleaved_indirect_f16
        .type           rope_interleaved_indirect_f16,@function
        .size           rope_interleaved_indirect_f16,(.L_x_8 - rope_interleaved_indirect_f16)
        .other          rope_interleaved_indirect_f16,@"STO_CUDA_ENTRY STV_DEFAULT"
rope_interleaved_indirect_f16:
.text.rope_interleaved_indirect_f16:
        /* <DEDUP_REMOVED lines=29> */
[----:B0-----:R-:W-:-:S04]  /*01d0*/  IMAD.WIDE R2, R5, 0x2, R2 ;  /* 0x0000000205027825 */ /* 0x001fc800078e0202 */
[----:B--2---:R-:W-:Y:S02]  /*01e0*/  HADD2.F32 R4, -RZ, R8.H0_H0 ;  /* 0x20000008ff047230 */ /* 0x004fe40000004100 */
[----:B---3--:R-:W-:Y:S02]  /*01f0*/  HADD2.F32 R15, -RZ, R0.H0_H0 ;  /* 0x20000000ff0f7230 */ /* 0x008fe40000004100 */
[----:B----4-:R-:W-:-:S03]  /*0200*/  HADD2.F32 R0, -RZ, R6.H0_H0 ;  /* 0x20000006ff007230 */ /* 0x010fc60000004100 */
[-C--:B------:R-:W-:Y:S01]  /*0210*/  FMUL R17, R4, R15.reuse ;  /* 0x0000000f04117220 */ /* 0x080fe20000400000 */
[----:B-----5:R-:W-:Y:S02]  /*0220*/  HADD2.F32 R13, -RZ, R12.H0_H0 ;  /* 0x2000000cff0d7230 */ /* 0x020fe40000004100 */
[----:B------:R-:W-:-:S03]  /*0230*/  FMUL R15, R0, R15 ;  /* 0x0000000f000f7220 */ /* 0x000fc60000400000 */
[-C--:B------:R-:W-:Y:S01]  /*0240*/  FFMA R17, R0, R13.reuse, -R17 ;  /* 0x0000000d00117223 */ /* 0x080fe20000000811 */
[----:B------:R-:W-:-:S04]  /*0250*/  FFMA R15, R4, R13, R15 ;  /* 0x0000000d040f7223 */ /* 0x000fc8000000000f */
[----:B------:R-:W-:Y:S02]  /*0260*/  F2FP.F16.F32.PACK_AB R17, RZ, R17 ;  /* 0x00000011ff11723e */ /* 0x000fe400000000ff */
[----:B------:R-:W-:-:S03]  /*0270*/  F2FP.F16.F32.PACK_AB R15, RZ, R15 ;  /* 0x0000000fff0f723e */ /* 0x000fc600000000ff */
[----:B------:R-:W-:Y:S04]  /*0280*/  STG.E.U16 desc[UR6][R2.64], R17 ;  /* 0x0000001102007986 */ /* 0x000fe8000c101506 */
[----:B------:R-:W-:Y:S01]  /*0290*/  STG.E.U16 desc[UR6][R2.64+0x2], R15 ;  /* 0x0000020f02007986 */ /* 0x000fe2000c101506 */
[----:B------:R-:W-:Y:S05]  /*02a0*/  EXIT ;  /* 0x000000000000794d */ /* 0x000fea0003800000 */
.L_x_2:
        /* <DEDUP_REMOVED lines=13> */
.L_x_8:


//--------------------- .text.rope_interleaved_f16 --------------------------
	.section	.text.rope_interleaved_f16,"ax",@progbits
	.align	128
        .global         rope_interleaved_f16
        .type           rope_interleaved_f16,@function
        .size           rope_interleaved_f16,(.L_x_9 - rope_interleaved_f16)
        .other          rope_interleaved_f16,@"STO_CUDA_ENTRY STV_DEFAULT"
rope_interleaved_f16:
.text.rope_interleaved_f16:
        /* <DEDUP_REMOVED lines=28> */
[----:B0-----:R-:W-:-:S04]  /*01c0*/  IMAD.WIDE R2, R5, 0x2, R2 ;  /* 0x0000000205027825 */ /* 0x001fc800078e0202 */
[----:B--2---:R-:W-:Y:S02]  /*01d0*/  HADD2.F32 R4, -RZ, R8.H0_H0 ;  /* 0x20000008ff047230 */ /* 0x004fe40000004100 */
[----:B---3--:R-:W-:Y:S02]  /*01e0*/  HADD2.F32 R15, -RZ, R0.H0_H0 ;  /* 0x20000000ff0f7230 */ /* 0x008fe40000004100 */
[----:B----4-:R-:W-:-:S03]  /*01f0*/  HADD2.F32 R13, -RZ, R12.H0_H0 ;  /* 0x2000000cff0d7230 */ /* 0x010fc60000004100 */
[----:B------:R-:W-:Y:S01]  /*0200*/  FMUL R17, R4, R15 ;  /* 0x0000000f04117220 */ /* 0x000fe20000400000 */
[----:B-----5:R-:W-:-:S05]  /*0210*/  HADD2.F32 R0, -RZ, R6.H0_H0 ;  /* 0x20000006ff007230 */ /* 0x020fca0000004100 */
[C---:B------:R-:W-:Y:S01]  /*0220*/  FMUL R15, R0.reuse, R15 ;  /* 0x0000000f000f7220 */ /* 0x040fe20000400000 */
[----:B------:R-:W-:-:S03]  /*0230*/  FFMA R17, R0, R13, -R17 ;  /* 0x0000000d00117223 */ /* 0x000fc60000000811 */
[----:B------:R-:W-:Y:S02]  /*0240*/  FFMA R15, R4, R13, R15 ;  /* 0x0000000d040f7223 */ /* 0x000fe4000000000f */
[----:B------:R-:W-:-:S03]  /*0250*/  F2FP.F16.F32.PACK_AB R17, RZ, R17 ;  /* 0x00000011ff11723e */ /* 0x000fc600000000ff */
[----:B------:R-:W-:Y:S02]  /*0260*/  F2FP.F16.F32.PACK_AB R15, RZ, R15 ;  /* 0x0000000fff0f723e */ /* 0x000fe400000000ff */
[----:B------:R-:W-:Y:S04]  /*0270*/  STG.E.U16 desc[UR6][R2.64], R17 ;  /* 0x0000001102007986 */ /* 0x000fe8000c101506 */
[----:B------:R-:W-:Y:S01]  /*0280*/  STG.E.U16 desc[UR6][R2.64+0x2], R15 ;  /* 0x0000020f02007986 */ /* 0x000fe2000c101506 */
[----:B------:R-:W-:Y:S05]  /*0290*/  EXIT ;  /* 0x000000000000794d */ /* 0x000fea0003800000 */
.L_x_3:
        /* <DEDUP_REMOVED lines=14> */
.L_x_9:


//--------------------- .text.rope_interleaved_indirect_f32 --------------------------
	.section	.text.rope_interleaved_indirect_f32,"ax",@progbits
	.align	128
        .global         rope_interleaved_indirect_f32
        .type           rope_interleaved_indirect_f32,@function
        .size           rope_interleaved_indirect_f32,(.L_x_10 - rope_interleaved_indirect_f32)
        .other          rope_interleaved_indirect_f32,@"STO_CUDA_ENTRY STV_DEFAULT"
rope_interleaved_indirect_f32:
.text.rope_interleaved_indirect_f32:
        /* <DEDUP_REMOVED lines=10> */
[----:B------:R-:W1:Y:S08]  /*00a0*/  S2UR UR5, SR_CTAID.Y ;  /* 0x00000000000579c3 */ /* 0x000e700000002600 */
[----:B------:R-:W1:Y:S01]  /*00b0*/  LDC R10, c[0x0][0x3a4] ;  /* 0x0000e900ff0a7b82 */ /* 0x000e620000000800 */
[----:B0-----:R-:W2:Y:S07]  /*00c0*/  LDG.E.CONSTANT R2, desc[UR6][R2.64] ;  /* 0x0000000602027981 */ /* 0x001eae000c1e9900 */
[----:B------:R-:W0:Y:S01]  /*00d0*/  LDC.64 R4, c[0x0][0x398] ;  /* 0x0000e600ff047b82 */ /* 0x000e220000000a00 */
[----:B------:R-:W-:-:S07]  /*00e0*/  SHF.L.U32 R11, R13, 0x1, RZ ;  /* 0x000000010d0b7819 */ /* 0x000fce00000006ff */
[----:B------:R-:W3:Y:S01]  /*00f0*/  LDC.64 R6, c[0x0][0x388] ;  /* 0x0000e200ff067b82 */ /* 0x000ee20000000a00 */
[----:B-1----:R-:W-:-:S07]  /*0100*/  IMAD R10, R15, R10, UR5 ;  /* 0x000000050f0a7e24 */ /* 0x002fce000f8e020a */
[----:B------:R-:W1:Y:S01]  /*0110*/  LDC.64 R8, c[0x0][0x390] ;  /* 0x0000e400ff087b82 */ /* 0x000e620000000a00 */
[----:B------:R-:W-:-:S04]  /*0120*/  IMAD R11, R10, UR8, R11 ;  /* 0x000000080a0b7c24 */ /* 0x000fc8000f8e020b */
[----:B---3--:R-:W-:Y:S01]  /*0130*/  IMAD.WIDE R6, R11, 0x4, R6 ;  /* 0x000000040b067825 */ /* 0x008fe200078e0206 */
[----:B--2---:R-:W-:-:S04]  /*0140*/  IADD3 R0, PT, PT, R2, R15, RZ ;  /* 0x0000000f02007210 */ /* 0x004fc80007ffe0ff */
[----:B------:R-:W2:Y:S01]  /*0150*/  LDG.E.CONSTANT R15, desc[UR6][R6.64+0x4] ;  /* 0x00000406060f7981 */ /* 0x000ea2000c1e9900 */
[----:B------:R-:W-:-:S03]  /*0160*/  IMAD R3, R0, UR4, R13 ;  /* 0x0000000400037c24 */ /* 0x000fc6000f8e020d */
[----:B------:R-:W3:Y:S01]  /*0170*/  LDG.E.CONSTANT R13, desc[UR6][R6.64] ;  /* 0x00000006060d7981 */ /* 0x000ee2000c1e9900 */
[----:B0-----:R-:W-:-:S04]  /*0180*/  IMAD.WIDE R4, R3, 0x4, R4 ;  /* 0x0000000403047825 */ /* 0x001fc800078e0204 */
[----:B-1----:R-:W-:Y:S02]  /*0190*/  IMAD.WIDE R2, R3, 0x4, R8 ;  /* 0x0000000403027825 */ /* 0x002fe400078e0208 */
[----:B------:R-:W2:Y:S01]  /*01a0*/  LDG.E.CONSTANT R4, desc[UR6][R4.64] ;  /* 0x0000000604047981 */ /* 0x000ea2000c1e9900 */
[----:B------:R-:W0:Y:S03]  /*01b0*/  LDC.64 R8, c[0x0][0x380] ;  /* 0x0000e000ff087b82 */ /* 0x000e260000000a00 */
[----:B------:R-:W4:Y:S01]  /*01c0*/  LDG.E.CONSTANT R2, desc[UR6][R2.64] ;  /* 0x0000000602027981 */ /* 0x000f22000c1e9900 */
[----:B0-----:R-:W-:-:S04]  /*01d0*/  IMAD.WIDE R8, R11, 0x4, R8 ;  /* 0x000000040b087825 */ /* 0x001fc800078e0208 */
[-C--:B--2---:R-:W-:Y:S01]  /*01e0*/  FMUL R17, R4, R15.reuse ;  /* 0x0000000f04117220 */ /* 0x084fe20000400000 */
[----:B----4-:R-:W-:-:S03]  /*01f0*/  FMUL R15, R2, R15 ;  /* 0x0000000f020f7220 */ /* 0x010fc60000400000 */
[-C--:B---3--:R-:W-:Y:S01]  /*0200*/  FFMA R17, R2, R13.reuse, -R17 ;  /* 0x0000000d02117223 */ /* 0x088fe20000000811 */
[----:B------:R-:W-:-:S04]  /*0210*/  FFMA R15, R4, R13, R15 ;  /* 0x0000000d040f7223 */ /* 0x000fc8000000000f */
[----:B------:R-:W-:Y:S04]  /*0220*/  STG.E desc[UR6][R8.64], R17 ;  /* 0x0000001108007986 */ /* 0x000fe8000c101906 */
[----:B------:R-:W-:Y:S01]  /*0230*/  STG.E desc[UR6][R8.64+0x4], R15 ;  /* 0x0000040f08007986 */ /* 0x000fe2000c101906 */
[----:B------:R-:W-:Y:S05]  /*0240*/  EXIT ;  /* 0x000000000000794d */ /* 0x000fea0003800000 */
.L_x_4:
        /* <DEDUP_REMOVED lines=11> */
.L_x_10:


//--------------------- .text.rope_interleaved_f32 --------------------------
	.section	.text.rope_interleaved_f32,"ax",@progbits
	.align	128
        .global         rope_interleaved_f32
        .type           rope_interleaved_f32,@function
        .size           rope_interleaved_f32,(.L_x_11 - rope_interleaved_f32)
        .other          rope_interleaved_f32,@"STO_CUDA_ENTRY STV_DEFAULT"
rope_interleaved_f32:
.text.rope_interleaved_f32:
        /* <DEDUP_REMOVED lines=20> */
[----:B---3--:R-:W-:Y:S01]  /*0140*/  IMAD.WIDE R4, R13, 0x4, R4 ;  /* 0x000000040d047825 */ /* 0x008fe200078e0204 */
[----:B------:R-:W1:Y:S05]  /*0150*/  LDC.64 R8, c[0x0][0x380] ;  /* 0x0000e000ff087b82 */ /* 0x000e6a0000000a00 */
[----:B--2---:R-:W2:Y:S01]  /*0160*/  LDG.E.CONSTANT R4, desc[UR6][R4.64] ;  /* 0x0000000604047981 */ /* 0x004ea2000c1e9900 */
[----:B----4-:R-:W-:-:S05]  /*0170*/  IMAD.WIDE R6, R11, 0x4, R6 ;  /* 0x000000040b067825 */ /* 0x010fca00078e0206 */
[----:B------:R-:W2:Y:S01]  /*0180*/  LDG.E.CONSTANT R15, desc[UR6][R6.64+0x4] ;  /* 0x00000406060f7981 */ /* 0x000ea2000c1e9900 */
[----:B0-----:R-:W-:-:S03]  /*0190*/  IMAD.WIDE R2, R13, 0x4, R2 ;  /* 0x000000040d027825 */ /* 0x001fc600078e0202 */
[----:B------:R-:W3:Y:S04]  /*01a0*/  LDG.E.CONSTANT R13, desc[UR6][R6.64] ;  /* 0x00000006060d7981 */ /* 0x000ee8000c1e9900 */
[----:B------:R-:W4:Y:S01]  /*01b0*/  LDG.E.CONSTANT R2, desc[UR6][R2.64] ;  /* 0x0000000602027981 */ /* 0x000f22000c1e9900 */
[----:B-1----:R-:W-:-:S04]  /*01c0*/  IMAD.WIDE R8, R11, 0x4, R8 ;  /* 0x000000040b087825 */ /* 0x002fc800078e0208 */
[-C--:B--2---:R-:W-:Y:S01]  /*01d0*/  FMUL R17, R4, R15.reuse ;  /* 0x0000000f04117220 */ /* 0x084fe20000400000 */
[----:B----4-:R-:W-:-:S03]  /*01e0*/  FMUL R15, R2, R15 ;  /* 0x0000000f020f7220 */ /* 0x010fc60000400000 */
[-C--:B---3--:R-:W-:Y:S01]  /*01f0*/  FFMA R17, R2, R13.reuse, -R17 ;  /* 0x0000000d02117223 */ /* 0x088fe20000000811 */
[----:B------:R-:W-:-:S04]  /*0200*/  FFMA R15, R4, R13, R15 ;  /* 0x0000000d040f7223 */ /* 0x000fc8000000000f */
[----:B------:R-:W-:Y:S04]  /*0210*/  STG.E desc[UR6][R8.64], R17 ;  /* 0x0000001108007986 */ /* 0x000fe8000c101906 */
[----:B------:R-:W-:Y:S01]  /*0220*/  STG.E desc[UR6][R8.64+0x4], R15 ;  /* 0x0000040f08007986 */ /* 0x000fe2000c101906 */
[----:B------:R-:W-:Y:S05]  /*0230*/  EXIT ;  /* 0x000000000000794d */ /* 0x000fea0003800000 */
.L_x_5:
        /* <DEDUP_REMOVED lines=12> */
.L_x_11:


//--------------------- .nv.shared.reserved.0     --------------------------
	.section	.nv.shared.reserved.0,"aw",@nobits
	.weak		__nv_reservedSMEM_offset_0_alias
	.size		__nv_reservedSMEM_offset_0_alias, 0, 64
	.other		__nv_reservedSMEM_offset_0_alias,@"STO_CUDA_RESERVED_SHARED STV_DEFAULT"
__nv_reservedSMEM_offset_0_alias:
	.zero		0
	.zero		64


//--------------------- .nv.constant0.rope_interleaved_indirect_bf16 --------------------------
	.section	.nv.constant0.rope_interleaved_indirect_bf16,"a",@progbits
	.sectionflags	@""
	.align	4
.nv.constant0.rope_interleaved_indirect_bf16:
	.zero		952


//--------------------- .nv.constant0.rope_interleaved_bf16 --------------------------
	.section	.nv.constant0.rope_interleaved_bf16,"a",@progbits
	.sectionflags	@""
	.align	4
.nv.constant0.rope_interleaved_bf16:
	.zero		944


//--------------------- .nv.constant0.rope_interleaved_indirect_f16 --------------------------
	.section	.nv.constant0.rope_interleaved_indirect_f16,"a",@progbits
	.sectionflags	@""
	.align	4
.nv.constant0.rope_interleaved_indirect_f16:
	.zero		952


//--------------------- .nv.constant0.rope_interleaved_f16 --------------------------
	.section	.nv.constant0.rope_interleaved_f16,"a",@progbits
	.sectionflags	@""
	.align	4
.nv.constant0.rope_interleaved_f16:
	.zero		944


//--------------------- .nv.constant0.rope_interleaved_indirect_f32 --------------------------
	.section	.nv.constant0.rope_interleaved_indirect_f32,"a",@progbits
	.sectionflags	@""
	.align	4
.nv.constant0.rope_interleaved_indirect_f32:
	.zero		952


//--------------------- .nv.constant0.rope_interleaved_f32 --------------------------
	.section	.nv.constant0.rope_interleaved_f32,"a",@progbits
	.sectionflags	@""
	.align	4
.nv.constant0.rope_interleaved_f32:
	.zero		944


//--------------------- SYMBOLS --------------------------

	.type		.nv.reservedSmem.offset0,@object
	.size		.nv.reservedSmem.offset0,0x4
